	.target	sm_90a

	.elftype	@"ET_EXEC"


//--------------------- .note.nv.tkinfo           --------------------------
	.section	.note.nv.tkinfo,"",@"SHT_NOTE"
	.sectionflags	@"SHF_NOTE_NV_TKINFO"
	.tkinfo
        /*0018*/ 	.word	0x00000002
        /*0030*/ 	.string	""
        /*0030*/ 	.string	"ptxas"
        /*0030*/ 	.string	"Cuda compilation tools, release 13.0, V13.0.88"
        /*0030*/ 	.string	"Build cuda_13.0.r13.0/compiler.36424714_0"
        /*0030*/ 	.string	"-arch sm_90a -m 64 "



//--------------------- .note.nv.cuinfo           --------------------------
	.section	.note.nv.cuinfo,"",@"SHT_NOTE"
	.sectionflags	@"SHF_NOTE_NV_CUINFO"
        /*0018*/ 	.short	0x0002
        /*001a*/ 	.short	0x005a
        /*001c*/ 	.short	0x0082
	.zero		2


//--------------------- .nv.info                  --------------------------
	.section	.nv.info,"",@"SHT_CUDA_INFO"
	.align	4


	//----- nvinfo : EIATTR_REGCOUNT
	.align		4
        /*0000*/ 	.byte	0x04, 0x2f
        /*0002*/ 	.short	(.L_15 - .L_14)
	.align		4
.L_14:
        /*0004*/ 	.word	index@(_ZN7cutlass13device_kernelINS_4gemm6kernel13GemmUniversalIN4cute5tupleIJiiiiEEENS1_10collective13CollectiveMmaINS1_34MainloopSm90TmaGmmaWarpSpecializedILi37ENS5_IJNS4_1CILi2EEENSA_ILi1EEESC_EEENS1_32KernelTmaWarpSpecializedPingpongEEENS5_IJNSA_ILi64EEENSA_ILi128EEENSA_ILi16EEEEEENS_10bfloat16_tENS5_IJlSC_lEEESK_SL_NS4_8TiledMMAINS4_8MMA_AtomIJNS4_4SM904GMMA28MMA_64x128x16_F32BF16BF16_SSILNSP_5MajorE0ELSR_0ELNSP_7ScaleInE1ELSS_1EEEEEENS4_6LayoutINS5_IJSC_SC_SC_EEENS5_IJNSA_ILi0EEESX_SX_EEEEENS5_IJNS4_10UnderscoreES10_S10_EEEEENS4_13SM90_TMA_LOADENS4_14ComposedLayoutINS4_7SwizzleILi1ELi4ELi3EEENS4_18smem_ptr_flag_bitsILi16EEENSV_INS5_IJNSA_ILi8EEESI_EEENS5_IJSI_SC_EEEEEEEvNS4_8identityENS4_23SM90_TMA_LOAD_MULTICASTES1D_vS1E_EENS_8epilogue10collective6detail29Sm90TmaWarpSpecializedAdapterINS1I_15DefaultEpilogueISK_SL_SL_NS1H_6thread17LinearCombinationISK_Li1EffLNS1M_9ScaleType4KindE0ELNS_15FloatRoundStyleE2ESK_EENS1_15EpilogueDefaultEEEEEvvEEEEvNT_6ParamsE)
        /*0008*/ 	.word	0x000000a8


	//----- nvinfo : EIATTR_FRAME_SIZE
	.align		4
.L_15:
        /*000c*/ 	.byte	0x04, 0x11
        /*000e*/ 	.short	(.L_17 - .L_16)
	.align		4
.L_16:
        /*0010*/ 	.word	index@(_ZN7cutlass13device_kernelINS_4gemm6kernel13GemmUniversalIN4cute5tupleIJiiiiEEENS1_10collective13CollectiveMmaINS1_34MainloopSm90TmaGmmaWarpSpecializedILi37ENS5_IJNS4_1CILi2EEENSA_ILi1EEESC_EEENS1_32KernelTmaWarpSpecializedPingpongEEENS5_IJNSA_ILi64EEENSA_ILi128EEENSA_ILi16EEEEEENS_10bfloat16_tENS5_IJlSC_lEEESK_SL_NS4_8TiledMMAINS4_8MMA_AtomIJNS4_4SM904GMMA28MMA_64x128x16_F32BF16BF16_SSILNSP_5MajorE0ELSR_0ELNSP_7ScaleInE1ELSS_1EEEEEENS4_6LayoutINS5_IJSC_SC_SC_EEENS5_IJNSA_ILi0EEESX_SX_EEEEENS5_IJNS4_10UnderscoreES10_S10_EEEEENS4_13SM90_TMA_LOADENS4_14ComposedLayoutINS4_7SwizzleILi1ELi4ELi3EEENS4_18smem_ptr_flag_bitsILi16EEENSV_INS5_IJNSA_ILi8EEESI_EEENS5_IJSI_SC_EEEEEEEvNS4_8identityENS4_23SM90_TMA_LOAD_MULTICASTES1D_vS1E_EENS_8epilogue10collective6detail29Sm90TmaWarpSpecializedAdapterINS1I_15DefaultEpilogueISK_SL_SL_NS1H_6thread17LinearCombinationISK_Li1EffLNS1M_9ScaleType4KindE0ELNS_15FloatRoundStyleE2ESK_EENS1_15EpilogueDefaultEEEEEvvEEEEvNT_6ParamsE)
        /*0014*/ 	.word	0x00000008


	//----- nvinfo : EIATTR_MIN_STACK_SIZE
	.align		4
.L_17:
        /*0018*/ 	.byte	0x04, 0x12
        /*001a*/ 	.short	(.L_19 - .L_18)
	.align		4
.L_18:
        /*001c*/ 	.word	index@(_ZN7cutlass13device_kernelINS_4gemm6kernel13GemmUniversalIN4cute5tupleIJiiiiEEENS1_10collective13CollectiveMmaINS1_34MainloopSm90TmaGmmaWarpSpecializedILi37ENS5_IJNS4_1CILi2EEENSA_ILi1EEESC_EEENS1_32KernelTmaWarpSpecializedPingpongEEENS5_IJNSA_ILi64EEENSA_ILi128EEENSA_ILi16EEEEEENS_10bfloat16_tENS5_IJlSC_lEEESK_SL_NS4_8TiledMMAINS4_8MMA_AtomIJNS4_4SM904GMMA28MMA_64x128x16_F32BF16BF16_SSILNSP_5MajorE0ELSR_0ELNSP_7ScaleInE1ELSS_1EEEEEENS4_6LayoutINS5_IJSC_SC_SC_EEENS5_IJNSA_ILi0EEESX_SX_EEEEENS5_IJNS4_10UnderscoreES10_S10_EEEEENS4_13SM90_TMA_LOADENS4_14ComposedLayoutINS4_7SwizzleILi1ELi4ELi3EEENS4_18smem_ptr_flag_bitsILi16EEENSV_INS5_IJNSA_ILi8EEESI_EEENS5_IJSI_SC_EEEEEEEvNS4_8identityENS4_23SM90_TMA_LOAD_MULTICASTES1D_vS1E_EENS_8epilogue10collective6detail29Sm90TmaWarpSpecializedAdapterINS1I_15DefaultEpilogueISK_SL_SL_NS1H_6thread17LinearCombinationISK_Li1EffLNS1M_9ScaleType4KindE0ELNS_15FloatRoundStyleE2ESK_EENS1_15EpilogueDefaultEEEEEvvEEEEvNT_6ParamsE)
        /*0020*/ 	.word	0x00000008
.L_19:


//--------------------- .nv.compat                --------------------------
	.section	.nv.compat,"",@"SHT_CUDA_COMPAT_INFO"
	.align	4
        /*0000*/ 	.byte	0x02, 0x09, 0x01, 0x00, 0x02, 0x02, 0x04, 0x00, 0x02, 0x05, 0x05, 0x00, 0x03, 0x07, 0x01, 0x01
        /*0010*/ 	.byte	0x02, 0x03, 0x01, 0x00, 0x02, 0x06, 0x01, 0x00, 0x04, 0x0b, 0x08, 0x00, 0x00, 0x00, 0x00, 0x00
        /*0020*/ 	.byte	0x00, 0x00, 0x00, 0x00


//--------------------- .nv.info._ZN7cutlass13device_kernelINS_4gemm6kernel13GemmUniversalIN4cute5tupleIJiiiiEEENS1_10collective13CollectiveMmaINS1_34MainloopSm90TmaGmmaWarpSpecializedILi37ENS5_IJNS4_1CILi2EEENSA_ILi1EEESC_EEENS1_32KernelTmaWarpSpecializedPingpongEEENS5_IJNSA_ILi64EEENSA_ILi128EEENSA_ILi16EEEEEENS_10bfloat16_tENS5_IJlSC_lEEESK_SL_NS4_8TiledMMAINS4_8MMA_AtomIJNS4_4SM904GMMA28MMA_64x128x16_F32BF16BF16_SSILNSP_5MajorE0ELSR_0ELNSP_7ScaleInE1ELSS_1EEEEEENS4_6LayoutINS5_IJSC_SC_SC_EEENS5_IJNSA_ILi0EEESX_SX_EEEEENS5_IJNS4_10UnderscoreES10_S10_EEEEENS4_13SM90_TMA_LOADENS4_14ComposedLayoutINS4_7SwizzleILi1ELi4ELi3EEENS4_18smem_ptr_flag_bitsILi16EEENSV_INS5_IJNSA_ILi8EEESI_EEENS5_IJSI_SC_EEEEEEEvNS4_8identityENS4_23SM90_TMA_LOAD_MULTICASTES1D_vS1E_EENS_8epilogue10collective6detail29Sm90TmaWarpSpecializedAdapterINS1I_15DefaultEpilogueISK_SL_SL_NS1H_6thread17LinearCombinationISK_Li1EffLNS1M_9ScaleType4KindE0ELNS_15FloatRoundStyleE2ESK_EENS1_15EpilogueDefaultEEEEEvvEEEEvNT_6ParamsE --------------------------
	.section	.nv.info._ZN7cutlass13device_kernelINS_4gemm6kernel13GemmUniversalIN4cute5tupleIJiiiiEEENS1_10collective13CollectiveMmaINS1_34MainloopSm90TmaGmmaWarpSpecializedILi37ENS5_IJNS4_1CILi2EEENSA_ILi1EEESC_EEENS1_32KernelTmaWarpSpecializedPingpongEEENS5_IJNSA_ILi64EEENSA_ILi128EEENSA_ILi16EEEEEENS_10bfloat16_tENS5_IJlSC_lEEESK_SL_NS4_8TiledMMAINS4_8MMA_AtomIJNS4_4SM904GMMA28MMA_64x128x16_F32BF16BF16_SSILNSP_5MajorE0ELSR_0ELNSP_7ScaleInE1ELSS_1EEEEEENS4_6LayoutINS5_IJSC_SC_SC_EEENS5_IJNSA_ILi0EEESX_SX_EEEEENS5_IJNS4_10UnderscoreES10_S10_EEEEENS4_13SM90_TMA_LOADENS4_14ComposedLayoutINS4_7SwizzleILi1ELi4ELi3EEENS4_18smem_ptr_flag_bitsILi16EEENSV_INS5_IJNSA_ILi8EEESI_EEENS5_IJSI_SC_EEEEEEEvNS4_8identityENS4_23SM90_TMA_LOAD_MULTICASTES1D_vS1E_EENS_8epilogue10collective6detail29Sm90TmaWarpSpecializedAdapterINS1I_15DefaultEpilogueISK_SL_SL_NS1H_6thread17LinearCombinationISK_Li1EffLNS1M_9ScaleType4KindE0ELNS_15FloatRoundStyleE2ESK_EENS1_15EpilogueDefaultEEEEEvvEEEEvNT_6ParamsE,"",@"SHT_CUDA_INFO"
	.sectionflags	@""
	.align	4


	//----- nvinfo : EIATTR_CUDA_API_VERSION
	.align		4
        /*0000*/ 	.byte	0x04, 0x37
        /*0002*/ 	.short	(.L_21 - .L_20)
.L_20:
        /*0004*/ 	.word	0x00000082


	//----- nvinfo : EIATTR_KPARAM_INFO
	.align		4
.L_21:
        /*0008*/ 	.byte	0x04, 0x17
        /*000a*/ 	.short	(.L_23 - .L_22)
.L_22:
        /*000c*/ 	.word	0x00000000
        /*0010*/ 	.short	0x0000
        /*0012*/ 	.short	0x0070
        /*0014*/ 	.byte	0x00, 0xf0, 0x01, 0x10


	//----- nvinfo : EIATTR_SPARSE_MMA_MASK
	.align		4
.L_23:
        /*0018*/ 	.byte	0x03, 0x50
        /*001a*/ 	.short	0x0000


	//----- nvinfo : EIATTR_MAXREG_COUNT
	.align		4
        /*001c*/ 	.byte	0x03, 0x1b
        /*001e*/ 	.short	0x00a8


	//----- nvinfo : EIATTR_NUM_BARRIERS
	.align		4
        /*0020*/ 	.byte	0x02, 0x4c
        /*0022*/ 	.byte	0x01
	.zero		1


	//----- nvinfo : EIATTR_EXTERNS
	.align		4
        /*0024*/ 	.byte	0x04, 0x0f
        /*0026*/ 	.short	(.L_25 - .L_24)


	//   ....[0]....
	.align		4
.L_24:
        /*0028*/ 	.word	index@(__assertfail)


	//----- nvinfo : EIATTR_ANNOTATIONS
	.align		4
.L_25:
        /*002c*/ 	.byte	0x04, 0x55
        /*002e*/ 	.short	(.L_27 - .L_26)


	//   ....[0]....
.L_26:
        /*0030*/ 	.word	0x00000001
        /*0034*/ 	.byte	0x00, 0x12, 0x00, 0x00, 0x01, 0x00, 0x00, 0x00, 0xc0, 0x18, 0x00, 0x00, 0x01, 0x00, 0x00, 0x00
        /*0044*/ 	.byte	0x30, 0x65, 0x00, 0x00, 0x01, 0x00, 0x00, 0x00, 0x30, 0x71, 0x00, 0x00


	//----- nvinfo : EIATTR_MERCURY_ISA_VERSION
	.align		4
.L_27:
        /*0050*/ 	.byte	0x03, 0x5f
        /*0052*/ 	.short	0x0101


	//----- nvinfo : EIATTR_INT_WARP_WIDE_INSTR_OFFSETS
	.align		4
        /*0054*/ 	.byte	0x04, 0x31
        /*0056*/ 	.short	(.L_29 - .L_28)


	//   ....[0]....
.L_28:
        /*0058*/ 	.word	0x00000950


	//   ....[1]....
        /*005c*/ 	.word	0x00000990


	//   ....[2]....
        /*0060*/ 	.word	0x000009f0


	//   ....[3]....
        /*0064*/ 	.word	0x00000a20


	//   ....[4]....
        /*0068*/ 	.word	0x00000b30


	//   ....[5]....
        /*006c*/ 	.word	0x00000bb0


	//   ....[6]....
        /*0070*/ 	.word	0x00000bc0


	//   ....[7]....
        /*0074*/ 	.word	0x00000c20


	//----- nvinfo : EIATTR_COOP_GROUP_MASK_REGIDS
	.align		4
.L_29:
        /*0078*/ 	.byte	0x04, 0x29
        /*007a*/ 	.short	(.L_31 - .L_30)


	//   ....[0]....
.L_30:
        /*007c*/ 	.word	0xffffffff


	//   ....[1]....
        /*0080*/ 	.word	0xffffffff


	//   ....[2]....
        /*0084*/ 	.word	0xffffffff


	//   ....[3]....
        /*0088*/ 	.word	0xffffffff


	//   ....[4]....
        /*008c*/ 	.word	0xffffffff


	//   ....[5]....
        /*0090*/ 	.word	0xffffffff


	//   ....[6]....
        /*0094*/ 	.word	0xffffffff


	//----- nvinfo : EIATTR_COOP_GROUP_INSTR_OFFSETS
	.align		4
.L_31:
        /*0098*/ 	.byte	0x04, 0x28
        /*009a*/ 	.short	(.L_33 - .L_32)


	//   ....[0]....
.L_32:
        /*009c*/ 	.word	0x00000070


	//   ....[1]....
        /*00a0*/ 	.word	0x00000080


	//   ....[2]....
        /*00a4*/ 	.word	0x00000140


	//   ....[3]....
        /*00a8*/ 	.word	0x00000720


	//   ....[4]....
        /*00ac*/ 	.word	0x00000760


	//   ....[5]....
        /*00b0*/ 	.word	0x000007f0


	//   ....[6]....
        /*00b4*/ 	.word	0x00000db0


	//----- nvinfo : EIATTR_REG_RECONFIG
	.align		4
.L_33:
        /*00b8*/ 	.byte	0x01, 0x54
	.zero		2


	//----- nvinfo : EIATTR_SYSCALL_OFFSETS
	.align		4
        /*00bc*/ 	.byte	0x04, 0x46
        /*00be*/ 	.short	(.L_35 - .L_34)


	//   ....[0]....
.L_34:
        /*00c0*/ 	.word	0x00001d10


	//----- nvinfo : EIATTR_MBARRIER_INSTR_OFFSETS
	.align		4
.L_35:
        /*00c4*/ 	.byte	0x04, 0x39
        /*00c6*/ 	.short	(.L_37 - .L_36)


	//   ....[0]....
.L_36:
        /*00c8*/ 	.word	0x00000260
        /*00cc*/ 	.word	0x000000ff
        /*00d0*/ 	.word	0x00000000
        /*00d4*/ 	.short	0x0100
        /*00d6*/ 	.byte	0x08
	.zero		1


	//   ....[1]....
        /*00d8*/ 	.word	0x00000270
        /*00dc*/ 	.word	0x000000ff
        /*00e0*/ 	.word	0x00000128
        /*00e4*/ 	.short	0x0100
        /*00e6*/ 	.byte	0x08
	.zero		1


	//   ....[2]....
        /*00e8*/ 	.word	0x00000280
        /*00ec*/ 	.word	0x000000ff
        /*00f0*/ 	.word	0x00000008
        /*00f4*/ 	.short	0x0100
        /*00f6*/ 	.byte	0x08
	.zero		1


	//   ....[3]....
        /*00f8*/ 	.word	0x00000290
        /*00fc*/ 	.word	0x000000ff
        /*0100*/ 	.word	0x00000130
        /*0104*/ 	.short	0x0100
        /*0106*/ 	.byte	0x08
	.zero		1


	//   ....[4]....
        /*0108*/ 	.word	0x000002a0
        /*010c*/ 	.word	0x000000ff
        /*0110*/ 	.word	0x00000010
        /*0114*/ 	.short	0x0100
        /*0116*/ 	.byte	0x08
	.zero		1


	//   ....[5]....
        /*0118*/ 	.word	0x000002b0
        /*011c*/ 	.word	0x000000ff
        /*0120*/ 	.word	0x00000138
        /*0124*/ 	.short	0x0100
        /*0126*/ 	.byte	0x08
	.zero		1


	//   ....[6]....
        /*0128*/ 	.word	0x000002c0
        /*012c*/ 	.word	0x000000ff
        /*0130*/ 	.word	0x00000018
        /*0134*/ 	.short	0x0100
        /*0136*/ 	.byte	0x08
	.zero		1


	//   ....[7]....
        /*0138*/ 	.word	0x000002d0
        /*013c*/ 	.word	0x000000ff
        /*0140*/ 	.word	0x00000140
        /*0144*/ 	.short	0x0100
        /*0146*/ 	.byte	0x08
	.zero		1


	//   ....[8]....
        /*0148*/ 	.word	0x000002e0
        /*014c*/ 	.word	0x000000ff
        /*0150*/ 	.word	0x00000020
        /*0154*/ 	.short	0x0100
        /*0156*/ 	.byte	0x08
	.zero		1


	//   ....[9]....
        /*0158*/ 	.word	0x000002f0
        /*015c*/ 	.word	0x000000ff
        /*0160*/ 	.word	0x00000148
        /*0164*/ 	.short	0x0100
        /*0166*/ 	.byte	0x08
	.zero		1


	//   ....[10]....
        /*0168*/ 	.word	0x00000300
        /*016c*/ 	.word	0x000000ff
        /*0170*/ 	.word	0x00000028
        /*0174*/ 	.short	0x0100
        /*0176*/ 	.byte	0x08
	.zero		1


	//   ....[11]....
        /*0178*/ 	.word	0x00000310
        /*017c*/ 	.word	0x000000ff
        /*0180*/ 	.word	0x00000150
        /*0184*/ 	.short	0x0100
        /*0186*/ 	.byte	0x08
	.zero		1


	//   ....[12]....
        /*0188*/ 	.word	0x00000320
        /*018c*/ 	.word	0x000000ff
        /*0190*/ 	.word	0x00000030
        /*0194*/ 	.short	0x0100
        /*0196*/ 	.byte	0x08
	.zero		1


	//   ....[13]....
        /*0198*/ 	.word	0x00000330
        /*019c*/ 	.word	0x000000ff
        /*01a0*/ 	.word	0x00000158
        /*01a4*/ 	.short	0x0100
        /*01a6*/ 	.byte	0x08
	.zero		1


	//   ....[14]....
        /*01a8*/ 	.word	0x00000340
        /*01ac*/ 	.word	0x000000ff
        /*01b0*/ 	.word	0x00000038
        /*01b4*/ 	.short	0x0100
        /*01b6*/ 	.byte	0x08
	.zero		1


	//   ....[15]....
        /*01b8*/ 	.word	0x00000350
        /*01bc*/ 	.word	0x000000ff
        /*01c0*/ 	.word	0x00000160
        /*01c4*/ 	.short	0x0100
        /*01c6*/ 	.byte	0x08
	.zero		1


	//   ....[16]....
        /*01c8*/ 	.word	0x00000360
        /*01cc*/ 	.word	0x000000ff
        /*01d0*/ 	.word	0x00000040
        /*01d4*/ 	.short	0x0100
        /*01d6*/ 	.byte	0x08
	.zero		1


	//   ....[17]....
        /*01d8*/ 	.word	0x00000370
        /*01dc*/ 	.word	0x000000ff
        /*01e0*/ 	.word	0x00000168
        /*01e4*/ 	.short	0x0100
        /*01e6*/ 	.byte	0x08
	.zero		1


	//   ....[18]....
        /*01e8*/ 	.word	0x00000380
        /*01ec*/ 	.word	0x000000ff
        /*01f0*/ 	.word	0x00000048
        /*01f4*/ 	.short	0x0100
        /*01f6*/ 	.byte	0x08
	.zero		1


	//   ....[19]....
        /*01f8*/ 	.word	0x00000390
        /*01fc*/ 	.word	0x000000ff
        /*0200*/ 	.word	0x00000170
        /*0204*/ 	.short	0x0100
        /*0206*/ 	.byte	0x08
	.zero		1


	//   ....[20]....
        /*0208*/ 	.word	0x000003a0
        /*020c*/ 	.word	0x000000ff
        /*0210*/ 	.word	0x00000050
        /*0214*/ 	.short	0x0100
        /*0216*/ 	.byte	0x08
	.zero		1


	//   ....[21]....
        /*0218*/ 	.word	0x000003b0
        /*021c*/ 	.word	0x000000ff
        /*0220*/ 	.word	0x00000178
        /*0224*/ 	.short	0x0100
        /*0226*/ 	.byte	0x08
	.zero		1


	//   ....[22]....
        /*0228*/ 	.word	0x000003c0
        /*022c*/ 	.word	0x000000ff
        /*0230*/ 	.word	0x00000058
        /*0234*/ 	.short	0x0100
        /*0236*/ 	.byte	0x08
	.zero		1


	//   ....[23]....
        /*0238*/ 	.word	0x000003d0
        /*023c*/ 	.word	0x000000ff
        /*0240*/ 	.word	0x00000180
        /*0244*/ 	.short	0x0100
        /*0246*/ 	.byte	0x08
	.zero		1


	//   ....[24]....
        /*0248*/ 	.word	0x000003e0
        /*024c*/ 	.word	0x000000ff
        /*0250*/ 	.word	0x00000060
        /*0254*/ 	.short	0x0100
        /*0256*/ 	.byte	0x08
	.zero		1


	//   ....[25]....
        /*0258*/ 	.word	0x000003f0
        /*025c*/ 	.word	0x000000ff
        /*0260*/ 	.word	0x00000188
        /*0264*/ 	.short	0x0100
        /*0266*/ 	.byte	0x08
	.zero		1


	//   ....[26]....
        /*0268*/ 	.word	0x00000400
        /*026c*/ 	.word	0x000000ff
        /*0270*/ 	.word	0x00000068
        /*0274*/ 	.short	0x0100
        /*0276*/ 	.byte	0x08
	.zero		1


	//   ....[27]....
        /*0278*/ 	.word	0x00000410
        /*027c*/ 	.word	0x000000ff
        /*0280*/ 	.word	0x00000190
        /*0284*/ 	.short	0x0100
        /*0286*/ 	.byte	0x08
	.zero		1


	//   ....[28]....
        /*0288*/ 	.word	0x00000420
        /*028c*/ 	.word	0x000000ff
        /*0290*/ 	.word	0x00000070
        /*0294*/ 	.short	0x0100
        /*0296*/ 	.byte	0x08
	.zero		1


	//   ....[29]....
        /*0298*/ 	.word	0x00000430
        /*029c*/ 	.word	0x000000ff
        /*02a0*/ 	.word	0x00000198
        /*02a4*/ 	.short	0x0100
        /*02a6*/ 	.byte	0x08
	.zero		1


	//   ....[30]....
        /*02a8*/ 	.word	0x00000440
        /*02ac*/ 	.word	0x000000ff
        /*02b0*/ 	.word	0x00000078
        /*02b4*/ 	.short	0x0100
        /*02b6*/ 	.byte	0x08
	.zero		1


	//   ....[31]....
        /*02b8*/ 	.word	0x00000450
        /*02bc*/ 	.word	0x000000ff
        /*02c0*/ 	.word	0x000001a0
        /*02c4*/ 	.short	0x0100
        /*02c6*/ 	.byte	0x08
	.zero		1


	//   ....[32]....
        /*02c8*/ 	.word	0x00000460
        /*02cc*/ 	.word	0x000000ff
        /*02d0*/ 	.word	0x00000080
        /*02d4*/ 	.short	0x0100
        /*02d6*/ 	.byte	0x08
	.zero		1


	//   ....[33]....
        /*02d8*/ 	.word	0x00000470
        /*02dc*/ 	.word	0x000000ff
        /*02e0*/ 	.word	0x000001a8
        /*02e4*/ 	.short	0x0100
        /*02e6*/ 	.byte	0x08
	.zero		1


	//   ....[34]....
        /*02e8*/ 	.word	0x00000480
        /*02ec*/ 	.word	0x000000ff
        /*02f0*/ 	.word	0x00000088
        /*02f4*/ 	.short	0x0100
        /*02f6*/ 	.byte	0x08
	.zero		1


	//   ....[35]....
        /*02f8*/ 	.word	0x00000490
        /*02fc*/ 	.word	0x000000ff
        /*0300*/ 	.word	0x000001b0
        /*0304*/ 	.short	0x0100
        /*0306*/ 	.byte	0x08
	.zero		1


	//   ....[36]....
        /*0308*/ 	.word	0x000004a0
        /*030c*/ 	.word	0x000000ff
        /*0310*/ 	.word	0x00000090
        /*0314*/ 	.short	0x0100
        /*0316*/ 	.byte	0x08
	.zero		1


	//   ....[37]....
        /*0318*/ 	.word	0x000004b0
        /*031c*/ 	.word	0x000000ff
        /*0320*/ 	.word	0x000001b8
        /*0324*/ 	.short	0x0100
        /*0326*/ 	.byte	0x08
	.zero		1


	//   ....[38]....
        /*0328*/ 	.word	0x000004c0
        /*032c*/ 	.word	0x000000ff
        /*0330*/ 	.word	0x00000098
        /*0334*/ 	.short	0x0100
        /*0336*/ 	.byte	0x08
	.zero		1


	//   ....[39]....
        /*0338*/ 	.word	0x000004d0
        /*033c*/ 	.word	0x000000ff
        /*0340*/ 	.word	0x000001c0
        /*0344*/ 	.short	0x0100
        /*0346*/ 	.byte	0x08
	.zero		1


	//   ....[40]....
        /*0348*/ 	.word	0x000004e0
        /*034c*/ 	.word	0x000000ff
        /*0350*/ 	.word	0x000000a0
        /*0354*/ 	.short	0x0100
        /*0356*/ 	.byte	0x08
	.zero		1


	//   ....[41]....
        /*0358*/ 	.word	0x000004f0
        /*035c*/ 	.word	0x000000ff
        /*0360*/ 	.word	0x000001c8
        /*0364*/ 	.short	0x0100
        /*0366*/ 	.byte	0x08
	.zero		1


	//   ....[42]....
        /*0368*/ 	.word	0x00000500
        /*036c*/ 	.word	0x000000ff
        /*0370*/ 	.word	0x000000a8
        /*0374*/ 	.short	0x0100
        /*0376*/ 	.byte	0x08
	.zero		1


	//   ....[43]....
        /*0378*/ 	.word	0x00000510
        /*037c*/ 	.word	0x000000ff
        /*0380*/ 	.word	0x000001d0
        /*0384*/ 	.short	0x0100
        /*0386*/ 	.byte	0x08
	.zero		1


	//   ....[44]....
        /*0388*/ 	.word	0x00000520
        /*038c*/ 	.word	0x000000ff
        /*0390*/ 	.word	0x000000b0
        /*0394*/ 	.short	0x0100
        /*0396*/ 	.byte	0x08
	.zero		1


	//   ....[45]....
        /*0398*/ 	.word	0x00000530
        /*039c*/ 	.word	0x000000ff
        /*03a0*/ 	.word	0x000001d8
        /*03a4*/ 	.short	0x0100
        /*03a6*/ 	.byte	0x08
	.zero		1


	//   ....[46]....
        /*03a8*/ 	.word	0x00000540
        /*03ac*/ 	.word	0x000000ff
        /*03b0*/ 	.word	0x000000b8
        /*03b4*/ 	.short	0x0100
        /*03b6*/ 	.byte	0x08
	.zero		1


	//   ....[47]....
        /*03b8*/ 	.word	0x00000550
        /*03bc*/ 	.word	0x000000ff
        /*03c0*/ 	.word	0x000001e0
        /*03c4*/ 	.short	0x0100
        /*03c6*/ 	.byte	0x08
	.zero		1


	//   ....[48]....
        /*03c8*/ 	.word	0x00000560
        /*03cc*/ 	.word	0x000000ff
        /*03d0*/ 	.word	0x000000c0
        /*03d4*/ 	.short	0x0100
        /*03d6*/ 	.byte	0x08
	.zero		1


	//   ....[49]....
        /*03d8*/ 	.word	0x00000570
        /*03dc*/ 	.word	0x000000ff
        /*03e0*/ 	.word	0x000001e8
        /*03e4*/ 	.short	0x0100
        /*03e6*/ 	.byte	0x08
	.zero		1


	//   ....[50]....
        /*03e8*/ 	.word	0x00000580
        /*03ec*/ 	.word	0x000000ff
        /*03f0*/ 	.word	0x000000c8
        /*03f4*/ 	.short	0x0100
        /*03f6*/ 	.byte	0x08
	.zero		1


	//   ....[51]....
        /*03f8*/ 	.word	0x00000590
        /*03fc*/ 	.word	0x000000ff
        /*0400*/ 	.word	0x000001f0
        /*0404*/ 	.short	0x0100
        /*0406*/ 	.byte	0x08
	.zero		1


	//   ....[52]....
        /*0408*/ 	.word	0x000005a0
        /*040c*/ 	.word	0x000000ff
        /*0410*/ 	.word	0x000000d0
        /*0414*/ 	.short	0x0100
        /*0416*/ 	.byte	0x08
	.zero		1


	//   ....[53]....
        /*0418*/ 	.word	0x000005b0
        /*041c*/ 	.word	0x000000ff
        /*0420*/ 	.word	0x000001f8
        /*0424*/ 	.short	0x0100
        /*0426*/ 	.byte	0x08
	.zero		1


	//   ....[54]....
        /*0428*/ 	.word	0x000005c0
        /*042c*/ 	.word	0x000000ff
        /*0430*/ 	.word	0x000000d8
        /*0434*/ 	.short	0x0100
        /*0436*/ 	.byte	0x08
	.zero		1


	//   ....[55]....
        /*0438*/ 	.word	0x000005d0
        /*043c*/ 	.word	0x000000ff
        /*0440*/ 	.word	0x00000200
        /*0444*/ 	.short	0x0100
        /*0446*/ 	.byte	0x08
	.zero		1


	//   ....[56]....
        /*0448*/ 	.word	0x000005e0
        /*044c*/ 	.word	0x000000ff
        /*0450*/ 	.word	0x000000e0
        /*0454*/ 	.short	0x0100
        /*0456*/ 	.byte	0x08
	.zero		1


	//   ....[57]....
        /*0458*/ 	.word	0x000005f0
        /*045c*/ 	.word	0x000000ff
        /*0460*/ 	.word	0x00000208
        /*0464*/ 	.short	0x0100
        /*0466*/ 	.byte	0x08
	.zero		1


	//   ....[58]....
        /*0468*/ 	.word	0x00000600
        /*046c*/ 	.word	0x000000ff
        /*0470*/ 	.word	0x000000e8
        /*0474*/ 	.short	0x0100
        /*0476*/ 	.byte	0x08
	.zero		1


	//   ....[59]....
        /*0478*/ 	.word	0x00000610
        /*047c*/ 	.word	0x000000ff
        /*0480*/ 	.word	0x00000210
        /*0484*/ 	.short	0x0100
        /*0486*/ 	.byte	0x08
	.zero		1


	//   ....[60]....
        /*0488*/ 	.word	0x00000620
        /*048c*/ 	.word	0x000000ff
        /*0490*/ 	.word	0x000000f0
        /*0494*/ 	.short	0x0100
        /*0496*/ 	.byte	0x08
	.zero		1


	//   ....[61]....
        /*0498*/ 	.word	0x00000630
        /*049c*/ 	.word	0x000000ff
        /*04a0*/ 	.word	0x00000218
        /*04a4*/ 	.short	0x0100
        /*04a6*/ 	.byte	0x08
	.zero		1


	//   ....[62]....
        /*04a8*/ 	.word	0x00000640
        /*04ac*/ 	.word	0x000000ff
        /*04b0*/ 	.word	0x000000f8
        /*04b4*/ 	.short	0x0100
        /*04b6*/ 	.byte	0x08
	.zero		1


	//   ....[63]....
        /*04b8*/ 	.word	0x00000650
        /*04bc*/ 	.word	0x000000ff
        /*04c0*/ 	.word	0x00000220
        /*04c4*/ 	.short	0x0100
        /*04c6*/ 	.byte	0x08
	.zero		1


	//   ....[64]....
        /*04c8*/ 	.word	0x00000660
        /*04cc*/ 	.word	0x000000ff
        /*04d0*/ 	.word	0x00000100
        /*04d4*/ 	.short	0x0100
        /*04d6*/ 	.byte	0x08
	.zero		1


	//   ....[65]....
        /*04d8*/ 	.word	0x00000670
        /*04dc*/ 	.word	0x000000ff
        /*04e0*/ 	.word	0x00000228
        /*04e4*/ 	.short	0x0100
        /*04e6*/ 	.byte	0x08
	.zero		1


	//   ....[66]....
        /*04e8*/ 	.word	0x00000680
        /*04ec*/ 	.word	0x000000ff
        /*04f0*/ 	.word	0x00000108
        /*04f4*/ 	.short	0x0100
        /*04f6*/ 	.byte	0x08
	.zero		1


	//   ....[67]....
        /*04f8*/ 	.word	0x00000690
        /*04fc*/ 	.word	0x000000ff
        /*0500*/ 	.word	0x00000230
        /*0504*/ 	.short	0x0100
        /*0506*/ 	.byte	0x08
	.zero		1


	//   ....[68]....
        /*0508*/ 	.word	0x000006a0
        /*050c*/ 	.word	0x000000ff
        /*0510*/ 	.word	0x00000110
        /*0514*/ 	.short	0x0100
        /*0516*/ 	.byte	0x08
	.zero		1


	//   ....[69]....
        /*0518*/ 	.word	0x000006b0
        /*051c*/ 	.word	0x000000ff
        /*0520*/ 	.word	0x00000238
        /*0524*/ 	.short	0x0100
        /*0526*/ 	.byte	0x08
	.zero		1


	//   ....[70]....
        /*0528*/ 	.word	0x000006c0
        /*052c*/ 	.word	0x000000ff
        /*0530*/ 	.word	0x00000118
        /*0534*/ 	.short	0x0100
        /*0536*/ 	.byte	0x08
	.zero		1


	//   ....[71]....
        /*0538*/ 	.word	0x000006d0
        /*053c*/ 	.word	0x000000ff
        /*0540*/ 	.word	0x00000240
        /*0544*/ 	.short	0x0100
        /*0546*/ 	.byte	0x08
	.zero		1


	//   ....[72]....
        /*0548*/ 	.word	0x000006e0
        /*054c*/ 	.word	0x000000ff
        /*0550*/ 	.word	0x00000120
        /*0554*/ 	.short	0x0100
        /*0556*/ 	.byte	0x08
	.zero		1


	//   ....[73]....
        /*0558*/ 	.word	0x000006f0
        /*055c*/ 	.word	0x000000ff
        /*0560*/ 	.word	0x00000248
        /*0564*/ 	.short	0x0100
        /*0566*/ 	.byte	0x08
	.zero		1


	//   ....[74]....
        /*0568*/ 	.word	0x00000c50
        /*056c*/ 	.word	0x000000ff
        /*0570*/ 	.word	0x00000280
        /*0574*/ 	.short	0x0100
        /*0576*/ 	.byte	0x08
	.zero		1


	//   ....[75]....
        /*0578*/ 	.word	0x00000cf0
        /*057c*/ 	.word	0x000000ff
        /*0580*/ 	.word	0x00000288
        /*0584*/ 	.short	0x0100
        /*0586*/ 	.byte	0x08
	.zero		1


	//   ....[76]....
        /*0588*/ 	.word	0x00000d30
        /*058c*/ 	.word	0x000000ff
        /*0590*/ 	.word	0x00000260
        /*0594*/ 	.short	0x0100
        /*0596*/ 	.byte	0x09
	.zero		1


	//   ....[77]....
        /*0598*/ 	.word	0x00000d40
        /*059c*/ 	.word	0x000000ff
        /*05a0*/ 	.word	0x00000268
        /*05a4*/ 	.short	0x0100
        /*05a6*/ 	.byte	0x09
	.zero		1


	//   ....[78]....
        /*05a8*/ 	.word	0x00000d50
        /*05ac*/ 	.word	0x000000ff
        /*05b0*/ 	.word	0x00000270
        /*05b4*/ 	.short	0x0100
        /*05b6*/ 	.byte	0x09
	.zero		1


	//   ....[79]....
        /*05b8*/ 	.word	0x00000d60
        /*05bc*/ 	.word	0x000000ff
        /*05c0*/ 	.word	0x00000278
        /*05c4*/ 	.short	0x0100
        /*05c6*/ 	.byte	0x09
	.zero		1


	//   ....[80]....
        /*05c8*/ 	.word	0x00001bd0
        /*05cc*/ 	.word	0x000000ff
        /*05d0*/ 	.word	0xfffffff8
        /*05d4*/ 	.short	0x010a
        /*05d6*/ 	.byte	0x2b
	.zero		1


	//   ....[81]....
        /*05d8*/ 	.word	0x00001d90
        /*05dc*/ 	.word	0x00000003
        /*05e0*/ 	.word	0x00000000
        /*05e4*/ 	.short	0x010a
        /*05e6*/ 	.byte	0x3f
	.zero		1


	//   ....[82]....
        /*05e8*/ 	.word	0x00001df0
        /*05ec*/ 	.word	0x00000003
        /*05f0*/ 	.word	0x00000000
        /*05f4*/ 	.short	0x010a
        /*05f6*/ 	.byte	0x3f
	.zero		1


	//   ....[83]....
        /*05f8*/ 	.word	0x00001fe0
        /*05fc*/ 	.word	0x000000ff
        /*0600*/ 	.word	0x00000000
        /*0604*/ 	.short	0x010a
        /*0606*/ 	.byte	0x04
	.zero		1


	//   ....[84]....
        /*0608*/ 	.word	0x00002020
        /*060c*/ 	.word	0x000000ff
        /*0610*/ 	.word	0x00000000
        /*0614*/ 	.short	0x010a
        /*0616*/ 	.byte	0x04
	.zero		1


	//   ....[85]....
        /*0618*/ 	.word	0x00002110
        /*061c*/ 	.word	0x00000005
        /*0620*/ 	.word	0x00000000
        /*0624*/ 	.short	0x0101
        /*0626*/ 	.byte	0x3f
	.zero		1


	//   ....[86]....
        /*0628*/ 	.word	0x00002220
        /*062c*/ 	.word	0x00000003
        /*0630*/ 	.word	0x00000000
        /*0634*/ 	.short	0x0101
        /*0636*/ 	.byte	0x2e
	.zero		1


	//   ....[87]....
        /*0638*/ 	.word	0x00002350
        /*063c*/ 	.word	0x00000000
        /*0640*/ 	.word	0x00000000
        /*0644*/ 	.short	0x0101
        /*0646*/ 	.byte	0x3f
	.zero		1


	//   ....[88]....
        /*0648*/ 	.word	0x000023d0
        /*064c*/ 	.word	0x000000ff
        /*0650*/ 	.word	0x00000008
        /*0654*/ 	.short	0x010a
        /*0656*/ 	.byte	0x2b
	.zero		1


	//   ....[89]....
        /*0658*/ 	.word	0x00006570
        /*065c*/ 	.word	0x00000000
        /*0660*/ 	.word	0x00000000
        /*0664*/ 	.short	0x0101
        /*0666*/ 	.byte	0x2e
	.zero		1


	//   ....[90]....
        /*0668*/ 	.word	0x00006e80
        /*066c*/ 	.word	0x0000000f
        /*0670*/ 	.word	0x00000128
        /*0674*/ 	.short	0x010a
        /*0676*/ 	.byte	0x3f
	.zero		1


	//   ....[91]....
        /*0678*/ 	.word	0x00007280
        /*067c*/ 	.word	0x00000006
        /*0680*/ 	.word	0x00000288
        /*0684*/ 	.short	0x0101
        /*0686*/ 	.byte	0x3f
	.zero		1


	//   ....[92]....
        /*0688*/ 	.word	0x000079b0
        /*068c*/ 	.word	0x00000007
        /*0690*/ 	.word	0x00000000
        /*0694*/ 	.short	0x010a
        /*0696*/ 	.byte	0x3f
	.zero		1


	//   ....[93]....
        /*0698*/ 	.word	0x00007a30
        /*069c*/ 	.word	0x00000006
        /*06a0*/ 	.word	0x00000000
        /*06a4*/ 	.short	0x010a
        /*06a6*/ 	.byte	0x3f
	.zero		1


	//   ....[94]....
        /*06a8*/ 	.word	0x00007ac0
        /*06ac*/ 	.word	0x00000007
        /*06b0*/ 	.word	0x00000000
        /*06b4*/ 	.short	0x010a
        /*06b6*/ 	.byte	0x3f
	.zero		1


	//   ....[95]....
        /*06b8*/ 	.word	0x00007b50
        /*06bc*/ 	.word	0x00000006
        /*06c0*/ 	.word	0x00000000
        /*06c4*/ 	.short	0x010a
        /*06c6*/ 	.byte	0x3f
	.zero		1


	//   ....[96]....
        /*06c8*/ 	.word	0x00007be0
        /*06cc*/ 	.word	0x00000007
        /*06d0*/ 	.word	0x00000000
        /*06d4*/ 	.short	0x010a
        /*06d6*/ 	.byte	0x3f
	.zero		1


	//   ....[97]....
        /*06d8*/ 	.word	0x00007c70
        /*06dc*/ 	.word	0x00000006
        /*06e0*/ 	.word	0x00000000
        /*06e4*/ 	.short	0x010a
        /*06e6*/ 	.byte	0x3f
	.zero		1


	//   ....[98]....
        /*06e8*/ 	.word	0x00007d00
        /*06ec*/ 	.word	0x00000007
        /*06f0*/ 	.word	0x00000000
        /*06f4*/ 	.short	0x010a
        /*06f6*/ 	.byte	0x3f
	.zero		1


	//   ....[99]....
        /*06f8*/ 	.word	0x00007d90
        /*06fc*/ 	.word	0x00000006
        /*0700*/ 	.word	0x00000000
        /*0704*/ 	.short	0x010a
        /*0706*/ 	.byte	0x3f
	.zero		1


	//   ....[100]....
        /*0708*/ 	.word	0x00007e20
        /*070c*/ 	.word	0x00000007
        /*0710*/ 	.word	0x00000000
        /*0714*/ 	.short	0x010a
        /*0716*/ 	.byte	0x3f
	.zero		1


	//   ....[101]....
        /*0718*/ 	.word	0x00007eb0
        /*071c*/ 	.word	0x00000006
        /*0720*/ 	.word	0x00000000
        /*0724*/ 	.short	0x010a
        /*0726*/ 	.byte	0x3f
	.zero		1


	//   ....[102]....
        /*0728*/ 	.word	0x00007f40
        /*072c*/ 	.word	0x00000007
        /*0730*/ 	.word	0x00000000
        /*0734*/ 	.short	0x010a
        /*0736*/ 	.byte	0x3f
	.zero		1


	//   ....[103]....
        /*0738*/ 	.word	0x00007fd0
        /*073c*/ 	.word	0x00000006
        /*0740*/ 	.word	0x00000000
        /*0744*/ 	.short	0x010a
        /*0746*/ 	.byte	0x3f
	.zero		1


	//   ....[104]....
        /*0748*/ 	.word	0x00008060
        /*074c*/ 	.word	0x00000007
        /*0750*/ 	.word	0x00000000
        /*0754*/ 	.short	0x010a
        /*0756*/ 	.byte	0x3f
	.zero		1


	//   ....[105]....
        /*0758*/ 	.word	0x000080f0
        /*075c*/ 	.word	0x00000006
        /*0760*/ 	.word	0x00000000
        /*0764*/ 	.short	0x010a
        /*0766*/ 	.byte	0x3f
	.zero		1


	//   ....[106]....
        /*0768*/ 	.word	0x00008180
        /*076c*/ 	.word	0x00000007
        /*0770*/ 	.word	0x00000000
        /*0774*/ 	.short	0x010a
        /*0776*/ 	.byte	0x3f
	.zero		1


	//   ....[107]....
        /*0778*/ 	.word	0x00008210
        /*077c*/ 	.word	0x00000006
        /*0780*/ 	.word	0x00000000
        /*0784*/ 	.short	0x010a
        /*0786*/ 	.byte	0x3f
	.zero		1


	//   ....[108]....
        /*0788*/ 	.word	0x000082a0
        /*078c*/ 	.word	0x00000007
        /*0790*/ 	.word	0x00000000
        /*0794*/ 	.short	0x010a
        /*0796*/ 	.byte	0x3f
	.zero		1


	//   ....[109]....
        /*0798*/ 	.word	0x00008330
        /*079c*/ 	.word	0x00000006
        /*07a0*/ 	.word	0x00000000
        /*07a4*/ 	.short	0x010a
        /*07a6*/ 	.byte	0x3f
	.zero		1


	//   ....[110]....
        /*07a8*/ 	.word	0x000083c0
        /*07ac*/ 	.word	0x00000007
        /*07b0*/ 	.word	0x00000000
        /*07b4*/ 	.short	0x010a
        /*07b6*/ 	.byte	0x3f
	.zero		1


	//   ....[111]....
        /*07b8*/ 	.word	0x00008450
        /*07bc*/ 	.word	0x00000006
        /*07c0*/ 	.word	0x00000000
        /*07c4*/ 	.short	0x010a
        /*07c6*/ 	.byte	0x3f
	.zero		1


	//   ....[112]....
        /*07c8*/ 	.word	0x000084e0
        /*07cc*/ 	.word	0x00000007
        /*07d0*/ 	.word	0x00000000
        /*07d4*/ 	.short	0x010a
        /*07d6*/ 	.byte	0x3f
	.zero		1


	//   ....[113]....
        /*07d8*/ 	.word	0x00008570
        /*07dc*/ 	.word	0x00000006
        /*07e0*/ 	.word	0x00000000
        /*07e4*/ 	.short	0x010a
        /*07e6*/ 	.byte	0x3f
	.zero		1


	//   ....[114]....
        /*07e8*/ 	.word	0x00008600
        /*07ec*/ 	.word	0x00000007
        /*07f0*/ 	.word	0x00000000
        /*07f4*/ 	.short	0x010a
        /*07f6*/ 	.byte	0x3f
	.zero		1


	//   ....[115]....
        /*07f8*/ 	.word	0x00008690
        /*07fc*/ 	.word	0x00000006
        /*0800*/ 	.word	0x00000000
        /*0804*/ 	.short	0x010a
        /*0806*/ 	.byte	0x3f
	.zero		1


	//   ....[116]....
        /*0808*/ 	.word	0x00008720
        /*080c*/ 	.word	0x00000007
        /*0810*/ 	.word	0x00000000
        /*0814*/ 	.short	0x010a
        /*0816*/ 	.byte	0x3f
	.zero		1


	//   ....[117]....
        /*0818*/ 	.word	0x000087b0
        /*081c*/ 	.word	0x00000006
        /*0820*/ 	.word	0x00000000
        /*0824*/ 	.short	0x010a
        /*0826*/ 	.byte	0x3f
	.zero		1


	//   ....[118]....
        /*0828*/ 	.word	0x00008840
        /*082c*/ 	.word	0x00000007
        /*0830*/ 	.word	0x00000000
        /*0834*/ 	.short	0x010a
        /*0836*/ 	.byte	0x3f
	.zero		1


	//   ....[119]....
        /*0838*/ 	.word	0x000088d0
        /*083c*/ 	.word	0x00000006
        /*0840*/ 	.word	0x00000000
        /*0844*/ 	.short	0x010a
        /*0846*/ 	.byte	0x3f
	.zero		1


	//   ....[120]....
        /*0848*/ 	.word	0x00008960
        /*084c*/ 	.word	0x00000007
        /*0850*/ 	.word	0x00000000
        /*0854*/ 	.short	0x010a
        /*0856*/ 	.byte	0x3f
	.zero		1


	//   ....[121]....
        /*0858*/ 	.word	0x000089f0
        /*085c*/ 	.word	0x00000006
        /*0860*/ 	.word	0x00000000
        /*0864*/ 	.short	0x010a
        /*0866*/ 	.byte	0x3f
	.zero		1


	//   ....[122]....
        /*0868*/ 	.word	0x00008a80
        /*086c*/ 	.word	0x00000007
        /*0870*/ 	.word	0x00000000
        /*0874*/ 	.short	0x010a
        /*0876*/ 	.byte	0x3f
	.zero		1


	//   ....[123]....
        /*0878*/ 	.word	0x00008b10
        /*087c*/ 	.word	0x00000006
        /*0880*/ 	.word	0x00000000
        /*0884*/ 	.short	0x010a
        /*0886*/ 	.byte	0x3f
	.zero		1


	//   ....[124]....
        /*0888*/ 	.word	0x00008ba0
        /*088c*/ 	.word	0x00000007
        /*0890*/ 	.word	0x00000000
        /*0894*/ 	.short	0x010a
        /*0896*/ 	.byte	0x3f
	.zero		1


	//   ....[125]....
        /*0898*/ 	.word	0x00008c30
        /*089c*/ 	.word	0x00000006
        /*08a0*/ 	.word	0x00000000
        /*08a4*/ 	.short	0x010a
        /*08a6*/ 	.byte	0x3f
	.zero		1


	//   ....[126]....
        /*08a8*/ 	.word	0x00008cc0
        /*08ac*/ 	.word	0x00000007
        /*08b0*/ 	.word	0x00000000
        /*08b4*/ 	.short	0x010a
        /*08b6*/ 	.byte	0x3f
	.zero		1


	//   ....[127]....
        /*08b8*/ 	.word	0x00008d50
        /*08bc*/ 	.word	0x00000006
        /*08c0*/ 	.word	0x00000000
        /*08c4*/ 	.short	0x010a
        /*08c6*/ 	.byte	0x3f
	.zero		1


	//   ....[128]....
        /*08c8*/ 	.word	0x00008de0
        /*08cc*/ 	.word	0x00000005
        /*08d0*/ 	.word	0x00000000
        /*08d4*/ 	.short	0x010a
        /*08d6*/ 	.byte	0x3f
	.zero		1


	//   ....[129]....
        /*08d8*/ 	.word	0x00008e50
        /*08dc*/ 	.word	0x00000003
        /*08e0*/ 	.word	0xfffffff8
        /*08e4*/ 	.short	0x010a
        /*08e6*/ 	.byte	0x3f
	.zero		1


	//   ....[130]....
        /*08e8*/ 	.word	0x00008ea0
        /*08ec*/ 	.word	0x00000003
        /*08f0*/ 	.word	0x00000000
        /*08f4*/ 	.short	0x010a
        /*08f6*/ 	.byte	0x3f
	.zero		1


	//   ....[131]....
        /*08f8*/ 	.word	0x00008f00
        /*08fc*/ 	.word	0x00000005
        /*0900*/ 	.word	0x00000000
        /*0904*/ 	.short	0x010a
        /*0906*/ 	.byte	0x3f
	.zero		1


	//   ....[132]....
        /*0908*/ 	.word	0x00008f60
        /*090c*/ 	.word	0x00000003
        /*0910*/ 	.word	0x00000008
        /*0914*/ 	.short	0x010a
        /*0916*/ 	.byte	0x3f
	.zero		1


	//   ....[133]....
        /*0918*/ 	.word	0x00009030
        /*091c*/ 	.word	0x0000000f
        /*0920*/ 	.word	0x00000128
        /*0924*/ 	.short	0x010a
        /*0926*/ 	.byte	0x3f
	.zero		1


	//   ....[134]....
        /*0928*/ 	.word	0x00009100
        /*092c*/ 	.word	0x00000007
        /*0930*/ 	.word	0x00000000
        /*0934*/ 	.short	0x010a
        /*0936*/ 	.byte	0x3f
	.zero		1


	//   ....[135]....
        /*0938*/ 	.word	0x00009150
        /*093c*/ 	.word	0x00000006
        /*0940*/ 	.word	0x00000000
        /*0944*/ 	.short	0x010a
        /*0946*/ 	.byte	0x3f
	.zero		1


	//   ....[136]....
        /*0948*/ 	.word	0x000091a0
        /*094c*/ 	.word	0x00000007
        /*0950*/ 	.word	0x00000000
        /*0954*/ 	.short	0x010a
        /*0956*/ 	.byte	0x3f
	.zero		1


	//   ....[137]....
        /*0958*/ 	.word	0x000091f0
        /*095c*/ 	.word	0x00000006
        /*0960*/ 	.word	0x00000000
        /*0964*/ 	.short	0x010a
        /*0966*/ 	.byte	0x3f
	.zero		1


	//   ....[138]....
        /*0968*/ 	.word	0x00009240
        /*096c*/ 	.word	0x00000007
        /*0970*/ 	.word	0x00000000
        /*0974*/ 	.short	0x010a
        /*0976*/ 	.byte	0x3f
	.zero		1


	//   ....[139]....
        /*0978*/ 	.word	0x00009290
        /*097c*/ 	.word	0x00000006
        /*0980*/ 	.word	0x00000000
        /*0984*/ 	.short	0x010a
        /*0986*/ 	.byte	0x3f
	.zero		1


	//   ....[140]....
        /*0988*/ 	.word	0x000092e0
        /*098c*/ 	.word	0x00000007
        /*0990*/ 	.word	0x00000000
        /*0994*/ 	.short	0x010a
        /*0996*/ 	.byte	0x3f
	.zero		1


	//   ....[141]....
        /*0998*/ 	.word	0x00009330
        /*099c*/ 	.word	0x00000006
        /*09a0*/ 	.word	0x00000000
        /*09a4*/ 	.short	0x010a
        /*09a6*/ 	.byte	0x3f
	.zero		1


	//   ....[142]....
        /*09a8*/ 	.word	0x00009380
        /*09ac*/ 	.word	0x00000007
        /*09b0*/ 	.word	0x00000000
        /*09b4*/ 	.short	0x010a
        /*09b6*/ 	.byte	0x3f
	.zero		1


	//   ....[143]....
        /*09b8*/ 	.word	0x000093d0
        /*09bc*/ 	.word	0x00000006
        /*09c0*/ 	.word	0x00000000
        /*09c4*/ 	.short	0x010a
        /*09c6*/ 	.byte	0x3f
	.zero		1


	//   ....[144]....
        /*09c8*/ 	.word	0x00009420
        /*09cc*/ 	.word	0x00000007
        /*09d0*/ 	.word	0x00000000
        /*09d4*/ 	.short	0x010a
        /*09d6*/ 	.byte	0x3f
	.zero		1


	//   ....[145]....
        /*09d8*/ 	.word	0x00009470
        /*09dc*/ 	.word	0x00000006
        /*09e0*/ 	.word	0x00000000
        /*09e4*/ 	.short	0x010a
        /*09e6*/ 	.byte	0x3f
	.zero		1


	//   ....[146]....
        /*09e8*/ 	.word	0x000094c0
        /*09ec*/ 	.word	0x00000007
        /*09f0*/ 	.word	0x00000000
        /*09f4*/ 	.short	0x010a
        /*09f6*/ 	.byte	0x3f
	.zero		1


	//   ....[147]....
        /*09f8*/ 	.word	0x00009510
        /*09fc*/ 	.word	0x00000006
        /*0a00*/ 	.word	0x00000000
        /*0a04*/ 	.short	0x010a
        /*0a06*/ 	.byte	0x3f
	.zero		1


	//   ....[148]....
        /*0a08*/ 	.word	0x00009560
        /*0a0c*/ 	.word	0x00000007
        /*0a10*/ 	.word	0x00000000
        /*0a14*/ 	.short	0x010a
        /*0a16*/ 	.byte	0x3f
	.zero		1


	//   ....[149]....
        /*0a18*/ 	.word	0x000095b0
        /*0a1c*/ 	.word	0x00000006
        /*0a20*/ 	.word	0x00000000
        /*0a24*/ 	.short	0x010a
        /*0a26*/ 	.byte	0x3f
	.zero		1


	//   ....[150]....
        /*0a28*/ 	.word	0x00009600
        /*0a2c*/ 	.word	0x00000007
        /*0a30*/ 	.word	0x00000000
        /*0a34*/ 	.short	0x010a
        /*0a36*/ 	.byte	0x3f
	.zero		1


	//   ....[151]....
        /*0a38*/ 	.word	0x00009650
        /*0a3c*/ 	.word	0x00000006
        /*0a40*/ 	.word	0x00000000
        /*0a44*/ 	.short	0x010a
        /*0a46*/ 	.byte	0x3f
	.zero		1


	//   ....[152]....
        /*0a48*/ 	.word	0x000096a0
        /*0a4c*/ 	.word	0x00000007
        /*0a50*/ 	.word	0x00000000
        /*0a54*/ 	.short	0x010a
        /*0a56*/ 	.byte	0x3f
	.zero		1


	//   ....[153]....
        /*0a58*/ 	.word	0x000096f0
        /*0a5c*/ 	.word	0x00000006
        /*0a60*/ 	.word	0x00000000
        /*0a64*/ 	.short	0x010a
        /*0a66*/ 	.byte	0x3f
	.zero		1


	//   ....[154]....
        /*0a68*/ 	.word	0x00009740
        /*0a6c*/ 	.word	0x00000007
        /*0a70*/ 	.word	0x00000000
        /*0a74*/ 	.short	0x010a
        /*0a76*/ 	.byte	0x3f
	.zero		1


	//   ....[155]....
        /*0a78*/ 	.word	0x00009790
        /*0a7c*/ 	.word	0x00000006
        /*0a80*/ 	.word	0x00000000
        /*0a84*/ 	.short	0x010a
        /*0a86*/ 	.byte	0x3f
	.zero		1


	//   ....[156]....
        /*0a88*/ 	.word	0x000097e0
        /*0a8c*/ 	.word	0x00000007
        /*0a90*/ 	.word	0x00000000
        /*0a94*/ 	.short	0x010a
        /*0a96*/ 	.byte	0x3f
	.zero		1


	//   ....[157]....
        /*0a98*/ 	.word	0x00009830
        /*0a9c*/ 	.word	0x00000006
        /*0aa0*/ 	.word	0x00000000
        /*0aa4*/ 	.short	0x010a
        /*0aa6*/ 	.byte	0x3f
	.zero		1


	//   ....[158]....
        /*0aa8*/ 	.word	0x00009880
        /*0aac*/ 	.word	0x00000007
        /*0ab0*/ 	.word	0x00000000
        /*0ab4*/ 	.short	0x010a
        /*0ab6*/ 	.byte	0x3f
	.zero		1


	//   ....[159]....
        /*0ab8*/ 	.word	0x000098d0
        /*0abc*/ 	.word	0x00000006
        /*0ac0*/ 	.word	0x00000000
        /*0ac4*/ 	.short	0x010a
        /*0ac6*/ 	.byte	0x3f
	.zero		1


	//   ....[160]....
        /*0ac8*/ 	.word	0x00009920
        /*0acc*/ 	.word	0x00000007
        /*0ad0*/ 	.word	0x00000000
        /*0ad4*/ 	.short	0x010a
        /*0ad6*/ 	.byte	0x3f
	.zero		1


	//   ....[161]....
        /*0ad8*/ 	.word	0x00009970
        /*0adc*/ 	.word	0x00000006
        /*0ae0*/ 	.word	0x00000000
        /*0ae4*/ 	.short	0x010a
        /*0ae6*/ 	.byte	0x3f
	.zero		1


	//   ....[162]....
        /*0ae8*/ 	.word	0x000099c0
        /*0aec*/ 	.word	0x00000007
        /*0af0*/ 	.word	0x00000000
        /*0af4*/ 	.short	0x010a
        /*0af6*/ 	.byte	0x3f
	.zero		1


	//   ....[163]....
        /*0af8*/ 	.word	0x00009a10
        /*0afc*/ 	.word	0x00000006
        /*0b00*/ 	.word	0x00000000
        /*0b04*/ 	.short	0x010a
        /*0b06*/ 	.byte	0x3f
	.zero		1


	//   ....[164]....
        /*0b08*/ 	.word	0x00009a60
        /*0b0c*/ 	.word	0x00000007
        /*0b10*/ 	.word	0x00000000
        /*0b14*/ 	.short	0x010a
        /*0b16*/ 	.byte	0x3f
	.zero		1


	//   ....[165]....
        /*0b18*/ 	.word	0x00009ab0
        /*0b1c*/ 	.word	0x00000006
        /*0b20*/ 	.word	0x00000000
        /*0b24*/ 	.short	0x010a
        /*0b26*/ 	.byte	0x3f
	.zero		1


	//   ....[166]....
        /*0b28*/ 	.word	0x00009b00
        /*0b2c*/ 	.word	0x00000007
        /*0b30*/ 	.word	0x00000000
        /*0b34*/ 	.short	0x010a
        /*0b36*/ 	.byte	0x3f
	.zero		1


	//   ....[167]....
        /*0b38*/ 	.word	0x00009b50
        /*0b3c*/ 	.word	0x00000006
        /*0b40*/ 	.word	0x00000000
        /*0b44*/ 	.short	0x010a
        /*0b46*/ 	.byte	0x3f
	.zero		1


	//   ....[168]....
        /*0b48*/ 	.word	0x00009ba0
        /*0b4c*/ 	.word	0x00000007
        /*0b50*/ 	.word	0x00000000
        /*0b54*/ 	.short	0x010a
        /*0b56*/ 	.byte	0x3f
	.zero		1


	//   ....[169]....
        /*0b58*/ 	.word	0x00009bf0
        /*0b5c*/ 	.word	0x00000006
        /*0b60*/ 	.word	0x00000000
        /*0b64*/ 	.short	0x010a
        /*0b66*/ 	.byte	0x3f
	.zero		1


	//----- nvinfo : EIATTR_NUM_MBARRIERS
	.align		4
.L_37:
        /*0b68*/ 	.byte	0x03, 0x38
        /*0b6a*/ 	.short	0x0050


	//----- nvinfo : EIATTR_EXIT_INSTR_OFFSETS
	.align		4
        /*0b6c*/ 	.byte	0x04, 0x1c
        /*0b6e*/ 	.short	(.L_39 - .L_38)


	//   ....[0]....
.L_38:
        /*0b70*/ 	.word	0x00001850


	//   ....[1]....
        /*0b74*/ 	.word	0x000018b0


	//   ....[2]....
        /*0b78*/ 	.word	0x00006b70


	//   ....[3]....
        /*0b7c*/ 	.word	0x00006ba0


	//   ....[4]....
        /*0b80*/ 	.word	0x00008e30


	//----- nvinfo : EIATTR_MAX_THREADS
	.align		4
.L_39:
        /*0b84*/ 	.byte	0x04, 0x05
        /*0b86*/ 	.short	(.L_41 - .L_40)
.L_40:
        /*0b88*/ 	.word	0x00000180
        /*0b8c*/ 	.word	0x00000001
        /*0b90*/ 	.word	0x00000001


	//----- nvinfo : EIATTR_CRS_STACK_SIZE
	.align		4
.L_41:
        /*0b94*/ 	.byte	0x04, 0x1e
        /*0b96*/ 	.short	(.L_43 - .L_42)
.L_42:
        /*0b98*/ 	.word	0x00000000


	//----- nvinfo : EIATTR_CBANK_PARAM_SIZE
	.align		4
.L_43:
        /*0b9c*/ 	.byte	0x03, 0x19
        /*0b9e*/ 	.short	0x0470


	//----- nvinfo : EIATTR_PARAM_CBANK
	.align		4
        /*0ba0*/ 	.byte	0x04, 0x0a
        /*0ba2*/ 	.short	(.L_45 - .L_44)
	.align		4
.L_44:
        /*0ba4*/ 	.word	index@(.nv.constant0._ZN7cutlass13device_kernelINS_4gemm6kernel13GemmUniversalIN4cute5tupleIJiiiiEEENS1_10collective13CollectiveMmaINS1_34MainloopSm90TmaGmmaWarpSpecializedILi37ENS5_IJNS4_1CILi2EEENSA_ILi1EEESC_EEENS1_32KernelTmaWarpSpecializedPingpongEEENS5_IJNSA_ILi64EEENSA_ILi128EEENSA_ILi16EEEEEENS_10bfloat16_tENS5_IJlSC_lEEESK_SL_NS4_8TiledMMAINS4_8MMA_AtomIJNS4_4SM904GMMA28MMA_64x128x16_F32BF16BF16_SSILNSP_5MajorE0ELSR_0ELNSP_7ScaleInE1ELSS_1EEEEEENS4_6LayoutINS5_IJSC_SC_SC_EEENS5_IJNSA_ILi0EEESX_SX_EEEEENS5_IJNS4_10UnderscoreES10_S10_EEEEENS4_13SM90_TMA_LOADENS4_14ComposedLayoutINS4_7SwizzleILi1ELi4ELi3EEENS4_18smem_ptr_flag_bitsILi16EEENSV_INS5_IJNSA_ILi8EEESI_EEENS5_IJSI_SC_EEEEEEEvNS4_8identityENS4_23SM90_TMA_LOAD_MULTICASTES1D_vS1E_EENS_8epilogue10collective6detail29Sm90TmaWarpSpecializedAdapterINS1I_15DefaultEpilogueISK_SL_SL_NS1H_6thread17LinearCombinationISK_Li1EffLNS1M_9ScaleType4KindE0ELNS_15FloatRoundStyleE2ESK_EENS1_15EpilogueDefaultEEEEEvvEEEEvNT_6ParamsE)
        /*0ba8*/ 	.short	0x0210
        /*0baa*/ 	.short	0x0470


	//----- nvinfo : EIATTR_SW_WAR
	.align		4
.L_45:
        /*0bac*/ 	.byte	0x04, 0x36
        /*0bae*/ 	.short	(.L_47 - .L_46)
.L_46:
        /*0bb0*/ 	.word	0x00000008
.L_47:


//--------------------- .nv.callgraph             --------------------------
	.section	.nv.callgraph,"",@"SHT_CUDA_CALLGRAPH"
	.align	4
	.sectionentsize	8
	.align		4
        /*0000*/ 	.word	0x00000000
	.align		4
        /*0004*/ 	.word	0xffffffff
	.align		4
        /*0008*/ 	.word	index@(_ZN7cutlass13device_kernelINS_4gemm6kernel13GemmUniversalIN4cute5tupleIJiiiiEEENS1_10collective13CollectiveMmaINS1_34MainloopSm90TmaGmmaWarpSpecializedILi37ENS5_IJNS4_1CILi2EEENSA_ILi1EEESC_EEENS1_32KernelTmaWarpSpecializedPingpongEEENS5_IJNSA_ILi64EEENSA_ILi128EEENSA_ILi16EEEEEENS_10bfloat16_tENS5_IJlSC_lEEESK_SL_NS4_8TiledMMAINS4_8MMA_AtomIJNS4_4SM904GMMA28MMA_64x128x16_F32BF16BF16_SSILNSP_5MajorE0ELSR_0ELNSP_7ScaleInE1ELSS_1EEEEEENS4_6LayoutINS5_IJSC_SC_SC_EEENS5_IJNSA_ILi0EEESX_SX_EEEEENS5_IJNS4_10UnderscoreES10_S10_EEEEENS4_13SM90_TMA_LOADENS4_14ComposedLayoutINS4_7SwizzleILi1ELi4ELi3EEENS4_18smem_ptr_flag_bitsILi16EEENSV_INS5_IJNSA_ILi8EEESI_EEENS5_IJSI_SC_EEEEEEEvNS4_8identityENS4_23SM90_TMA_LOAD_MULTICASTES1D_vS1E_EENS_8epilogue10collective6detail29Sm90TmaWarpSpecializedAdapterINS1I_15DefaultEpilogueISK_SL_SL_NS1H_6thread17LinearCombinationISK_Li1EffLNS1M_9ScaleType4KindE0ELNS_15FloatRoundStyleE2ESK_EENS1_15EpilogueDefaultEEEEEvvEEEEvNT_6ParamsE)
	.align		4
        /*000c*/ 	.word	index@(__assertfail)
	.align		4
        /*0010*/ 	.word	0x00000000
	.align		4
        /*0014*/ 	.word	0xfffffffe
	.align		4
        /*0018*/ 	.word	0x00000000
	.align		4
        /*001c*/ 	.word	0xfffffffd
	.align		4
        /*0020*/ 	.word	0x00000000
	.align		4
        /*0024*/ 	.word	0xfffffffc


//--------------------- .nv.constant4             --------------------------
	.section	.nv.constant4,"a",@progbits
	.align	8
	.align		8
.nv.constant4:
        /*0000*/ 	.dword	__assertfail
	.align		8
        /*0008*/ 	.dword	__unnamed_1
	.align		8
        /*0010*/ 	.dword	_ZN39_INTERNAL_a20adf65_4_k_cu_4dbafba2_49084cuda3std3__45__cpo5beginE
	.align		8
        /*0018*/ 	.dword	_ZN39_INTERNAL_a20adf65_4_k_cu_4dbafba2_49084cuda3std3__45__cpo3endE
	.align		8
        /*0020*/ 	.dword	_ZN39_INTERNAL_a20adf65_4_k_cu_4dbafba2_49084cuda3std3__45__cpo6cbeginE
	.align		8
        /*0028*/ 	.dword	_ZN39_INTERNAL_a20adf65_4_k_cu_4dbafba2_49084cuda3std3__45__cpo4cendE
	.align		8
        /*0030*/ 	.dword	_ZN39_INTERNAL_a20adf65_4_k_cu_4dbafba2_49084cuda3std3__441_GLOBAL__N__a20adf65_4_k_cu_4dbafba2_49086ignoreE
	.align		8
        /*0038*/ 	.dword	_ZN39_INTERNAL_a20adf65_4_k_cu_4dbafba2_49084cuda3std3__419piecewise_constructE
	.align		8
        /*0040*/ 	.dword	_ZN39_INTERNAL_a20adf65_4_k_cu_4dbafba2_49084cuda3std3__48in_placeE
	.align		8
        /*0048*/ 	.dword	_ZN39_INTERNAL_a20adf65_4_k_cu_4dbafba2_49084cuda3std6ranges3__45__cpo4swapE
	.align		8
        /*0050*/ 	.dword	_ZN39_INTERNAL_a20adf65_4_k_cu_4dbafba2_49084cuda3std6ranges3__45__cpo9iter_moveE
	.align		8
        /*0058*/ 	.dword	_ZN39_INTERNAL_a20adf65_4_k_cu_4dbafba2_49084cute7productE
	.align		8
        /*0060*/ 	.dword	_ZN39_INTERNAL_a20adf65_4_k_cu_4dbafba2_49084cute1_E
	.align		8
        /*0068*/ 	.dword	$str$22
	.align		8
        /*0070*/ 	.dword	$str$23


//--------------------- .text._ZN7cutlass13device_kernelINS_4gemm6kernel13GemmUniversalIN4cute5tupleIJiiiiEEENS1_10collective13CollectiveMmaINS1_34MainloopSm90TmaGmmaWarpSpecializedILi37ENS5_IJNS4_1CILi2EEENSA_ILi1EEESC_EEENS1_32KernelTmaWarpSpecializedPingpongEEENS5_IJNSA_ILi64EEENSA_ILi128EEENSA_ILi16EEEEEENS_10bfloat16_tENS5_IJlSC_lEEESK_SL_NS4_8TiledMMAINS4_8MMA_AtomIJNS4_4SM904GMMA28MMA_64x128x16_F32BF16BF16_SSILNSP_5MajorE0ELSR_0ELNSP_7ScaleInE1ELSS_1EEEEEENS4_6LayoutINS5_IJSC_SC_SC_EEENS5_IJNSA_ILi0EEESX_SX_EEEEENS5_IJNS4_10UnderscoreES10_S10_EEEEENS4_13SM90_TMA_LOADENS4_14ComposedLayoutINS4_7SwizzleILi1ELi4ELi3EEENS4_18smem_ptr_flag_bitsILi16EEENSV_INS5_IJNSA_ILi8EEESI_EEENS5_IJSI_SC_EEEEEEEvNS4_8identityENS4_23SM90_TMA_LOAD_MULTICASTES1D_vS1E_EENS_8epilogue10collective6detail29Sm90TmaWarpSpecializedAdapterINS1I_15DefaultEpilogueISK_SL_SL_NS1H_6thread17LinearCombinationISK_Li1EffLNS1M_9ScaleType4KindE0ELNS_15FloatRoundStyleE2ESK_EENS1_15EpilogueDefaultEEEEEvvEEEEvNT_6ParamsE --------------------------
	.section	.text._ZN7cutlass13device_kernelINS_4gemm6kernel13GemmUniversalIN4cute5tupleIJiiiiEEENS1_10collective13CollectiveMmaINS1_34MainloopSm90TmaGmmaWarpSpecializedILi37ENS5_IJNS4_1CILi2EEENSA_ILi1EEESC_EEENS1_32KernelTmaWarpSpecializedPingpongEEENS5_IJNSA_ILi64EEENSA_ILi128EEENSA_ILi16EEEEEENS_10bfloat16_tENS5_IJlSC_lEEESK_SL_NS4_8TiledMMAINS4_8MMA_AtomIJNS4_4SM904GMMA28MMA_64x128x16_F32BF16BF16_SSILNSP_5MajorE0ELSR_0ELNSP_7ScaleInE1ELSS_1EEEEEENS4_6LayoutINS5_IJSC_SC_SC_EEENS5_IJNSA_ILi0EEESX_SX_EEEEENS5_IJNS4_10UnderscoreES10_S10_EEEEENS4_13SM90_TMA_LOADENS4_14ComposedLayoutINS4_7SwizzleILi1ELi4ELi3EEENS4_18smem_ptr_flag_bitsILi16EEENSV_INS5_IJNSA_ILi8EEESI_EEENS5_IJSI_SC_EEEEEEEvNS4_8identityENS4_23SM90_TMA_LOAD_MULTICASTES1D_vS1E_EENS_8epilogue10collective6detail29Sm90TmaWarpSpecializedAdapterINS1I_15DefaultEpilogueISK_SL_SL_NS1H_6thread17LinearCombinationISK_Li1EffLNS1M_9ScaleType4KindE0ELNS_15FloatRoundStyleE2ESK_EENS1_15EpilogueDefaultEEEEEvvEEEEvNT_6ParamsE,"ax",@progbits
	.align	128
.text._ZN7cutlass13device_kernelINS_4gemm6kernel13GemmUniversalIN4cute5tupleIJiiiiEEENS1_10collective13CollectiveMmaINS1_34MainloopSm90TmaGmmaWarpSpecializedILi37ENS5_IJNS4_1CILi2EEENSA_ILi1EEESC_EEENS1_32KernelTmaWarpSpecializedPingpongEEENS5_IJNSA_ILi64EEENSA_ILi128EEENSA_ILi16EEEEEENS_10bfloat16_tENS5_IJlSC_lEEESK_SL_NS4_8TiledMMAINS4_8MMA_AtomIJNS4_4SM904GMMA28MMA_64x128x16_F32BF16BF16_SSILNSP_5MajorE0ELSR_0ELNSP_7ScaleInE1ELSS_1EEEEEENS4_6LayoutINS5_IJSC_SC_SC_EEENS5_IJNSA_ILi0EEESX_SX_EEEEENS5_IJNS4_10UnderscoreES10_S10_EEEEENS4_13SM90_TMA_LOADENS4_14ComposedLayoutINS4_7SwizzleILi1ELi4ELi3EEENS4_18smem_ptr_flag_bitsILi16EEENSV_INS5_IJNSA_ILi8EEESI_EEENS5_IJSI_SC_EEEEEEEvNS4_8identityENS4_23SM90_TMA_LOAD_MULTICASTES1D_vS1E_EENS_8epilogue10collective6detail29Sm90TmaWarpSpecializedAdapterINS1I_15DefaultEpilogueISK_SL_SL_NS1H_6thread17LinearCombinationISK_Li1EffLNS1M_9ScaleType4KindE0ELNS_15FloatRoundStyleE2ESK_EENS1_15EpilogueDefaultEEEEEvvEEEEvNT_6ParamsE:
        .type           _ZN7cutlass13device_kernelINS_4gemm6kernel13GemmUniversalIN4cute5tupleIJiiiiEEENS1_10collective13CollectiveMmaINS1_34MainloopSm90TmaGmmaWarpSpecializedILi37ENS5_IJNS4_1CILi2EEENSA_ILi1EEESC_EEENS1_32KernelTmaWarpSpecializedPingpongEEENS5_IJNSA_ILi64EEENSA_ILi128EEENSA_ILi16EEEEEENS_10bfloat16_tENS5_IJlSC_lEEESK_SL_NS4_8TiledMMAINS4_8MMA_AtomIJNS4_4SM904GMMA28MMA_64x128x16_F32BF16BF16_SSILNSP_5MajorE0ELSR_0ELNSP_7ScaleInE1ELSS_1EEEEEENS4_6LayoutINS5_IJSC_SC_SC_EEENS5_IJNSA_ILi0EEESX_SX_EEEEENS5_IJNS4_10UnderscoreES10_S10_EEEEENS4_13SM90_TMA_LOADENS4_14ComposedLayoutINS4_7SwizzleILi1ELi4ELi3EEENS4_18smem_ptr_flag_bitsILi16EEENSV_INS5_IJNSA_ILi8EEESI_EEENS5_IJSI_SC_EEEEEEEvNS4_8identityENS4_23SM90_TMA_LOAD_MULTICASTES1D_vS1E_EENS_8epilogue10collective6detail29Sm90TmaWarpSpecializedAdapterINS1I_15DefaultEpilogueISK_SL_SL_NS1H_6thread17LinearCombinationISK_Li1EffLNS1M_9ScaleType4KindE0ELNS_15FloatRoundStyleE2ESK_EENS1_15EpilogueDefaultEEEEEvvEEEEvNT_6ParamsE,@function
        .size           _ZN7cutlass13device_kernelINS_4gemm6kernel13GemmUniversalIN4cute5tupleIJiiiiEEENS1_10collective13CollectiveMmaINS1_34MainloopSm90TmaGmmaWarpSpecializedILi37ENS5_IJNS4_1CILi2EEENSA_ILi1EEESC_EEENS1_32KernelTmaWarpSpecializedPingpongEEENS5_IJNSA_ILi64EEENSA_ILi128EEENSA_ILi16EEEEEENS_10bfloat16_tENS5_IJlSC_lEEESK_SL_NS4_8TiledMMAINS4_8MMA_AtomIJNS4_4SM904GMMA28MMA_64x128x16_F32BF16BF16_SSILNSP_5MajorE0ELSR_0ELNSP_7ScaleInE1ELSS_1EEEEEENS4_6LayoutINS5_IJSC_SC_SC_EEENS5_IJNSA_ILi0EEESX_SX_EEEEENS5_IJNS4_10UnderscoreES10_S10_EEEEENS4_13SM90_TMA_LOADENS4_14ComposedLayoutINS4_7SwizzleILi1ELi4ELi3EEENS4_18smem_ptr_flag_bitsILi16EEENSV_INS5_IJNSA_ILi8EEESI_EEENS5_IJSI_SC_EEEEEEEvNS4_8identityENS4_23SM90_TMA_LOAD_MULTICASTES1D_vS1E_EENS_8epilogue10collective6detail29Sm90TmaWarpSpecializedAdapterINS1I_15DefaultEpilogueISK_SL_SL_NS1H_6thread17LinearCombinationISK_Li1EffLNS1M_9ScaleType4KindE0ELNS_15FloatRoundStyleE2ESK_EENS1_15EpilogueDefaultEEEEEvvEEEEvNT_6ParamsE,(.L_x_270 - _ZN7cutlass13device_kernelINS_4gemm6kernel13GemmUniversalIN4cute5tupleIJiiiiEEENS1_10collective13CollectiveMmaINS1_34MainloopSm90TmaGmmaWarpSpecializedILi37ENS5_IJNS4_1CILi2EEENSA_ILi1EEESC_EEENS1_32KernelTmaWarpSpecializedPingpongEEENS5_IJNSA_ILi64EEENSA_ILi128EEENSA_ILi16EEEEEENS_10bfloat16_tENS5_IJlSC_lEEESK_SL_NS4_8TiledMMAINS4_8MMA_AtomIJNS4_4SM904GMMA28MMA_64x128x16_F32BF16BF16_SSILNSP_5MajorE0ELSR_0ELNSP_7ScaleInE1ELSS_1EEEEEENS4_6LayoutINS5_IJSC_SC_SC_EEENS5_IJNSA_ILi0EEESX_SX_EEEEENS5_IJNS4_10UnderscoreES10_S10_EEEEENS4_13SM90_TMA_LOADENS4_14ComposedLayoutINS4_7SwizzleILi1ELi4ELi3EEENS4_18smem_ptr_flag_bitsILi16EEENSV_INS5_IJNSA_ILi8EEESI_EEENS5_IJSI_SC_EEEEEEEvNS4_8identityENS4_23SM90_TMA_LOAD_MULTICASTES1D_vS1E_EENS_8epilogue10collective6detail29Sm90TmaWarpSpecializedAdapterINS1I_15DefaultEpilogueISK_SL_SL_NS1H_6thread17LinearCombinationISK_Li1EffLNS1M_9ScaleType4KindE0ELNS_15FloatRoundStyleE2ESK_EENS1_15EpilogueDefaultEEEEEvvEEEEvNT_6ParamsE)
        .other          _ZN7cutlass13device_kernelINS_4gemm6kernel13GemmUniversalIN4cute5tupleIJiiiiEEENS1_10collective13CollectiveMmaINS1_34MainloopSm90TmaGmmaWarpSpecializedILi37ENS5_IJNS4_1CILi2EEENSA_ILi1EEESC_EEENS1_32KernelTmaWarpSpecializedPingpongEEENS5_IJNSA_ILi64EEENSA_ILi128EEENSA_ILi16EEEEEENS_10bfloat16_tENS5_IJlSC_lEEESK_SL_NS4_8TiledMMAINS4_8MMA_AtomIJNS4_4SM904GMMA28MMA_64x128x16_F32BF16BF16_SSILNSP_5MajorE0ELSR_0ELNSP_7ScaleInE1ELSS_1EEEEEENS4_6LayoutINS5_IJSC_SC_SC_EEENS5_IJNSA_ILi0EEESX_SX_EEEEENS5_IJNS4_10UnderscoreES10_S10_EEEEENS4_13SM90_TMA_LOADENS4_14ComposedLayoutINS4_7SwizzleILi1ELi4ELi3EEENS4_18smem_ptr_flag_bitsILi16EEENSV_INS5_IJNSA_ILi8EEESI_EEENS5_IJSI_SC_EEEEEEEvNS4_8identityENS4_23SM90_TMA_LOAD_MULTICASTES1D_vS1E_EENS_8epilogue10collective6detail29Sm90TmaWarpSpecializedAdapterINS1I_15DefaultEpilogueISK_SL_SL_NS1H_6thread17LinearCombinationISK_Li1EffLNS1M_9ScaleType4KindE0ELNS_15FloatRoundStyleE2ESK_EENS1_15EpilogueDefaultEEEEEvvEEEEvNT_6ParamsE,@"STO_CUDA_ENTRY STV_DEFAULT"
_ZN7cutlass13device_kernelINS_4gemm6kernel13GemmUniversalIN4cute5tupleIJiiiiEEENS1_10collective13CollectiveMmaINS1_34MainloopSm90TmaGmmaWarpSpecializedILi37ENS5_IJNS4_1CILi2EEENSA_ILi1EEESC_EEENS1_32KernelTmaWarpSpecializedPingpongEEENS5_IJNSA_ILi64EEENSA_ILi128EEENSA_ILi16EEEEEENS_10bfloat16_tENS5_IJlSC_lEEESK_SL_NS4_8TiledMMAINS4_8MMA_AtomIJNS4_4SM904GMMA28MMA_64x128x16_F32BF16BF16_SSILNSP_5MajorE0ELSR_0ELNSP_7ScaleInE1ELSS_1EEEEEENS4_6LayoutINS5_IJSC_SC_SC_EEENS5_IJNSA_ILi0EEESX_SX_EEEEENS5_IJNS4_10UnderscoreES10_S10_EEEEENS4_13SM90_TMA_LOADENS4_14ComposedLayoutINS4_7SwizzleILi1ELi4ELi3EEENS4_18smem_ptr_flag_bitsILi16EEENSV_INS5_IJNSA_ILi8EEESI_EEENS5_IJSI_SC_EEEEEEEvNS4_8identityENS4_23SM90_TMA_LOAD_MULTICASTES1D_vS1E_EENS_8epilogue10collective6detail29Sm90TmaWarpSpecializedAdapterINS1I_15DefaultEpilogueISK_SL_SL_NS1H_6thread17LinearCombinationISK_Li1EffLNS1M_9ScaleType4KindE0ELNS_15FloatRoundStyleE2ESK_EENS1_15EpilogueDefaultEEEEEvvEEEEvNT_6ParamsE:
[----:B------:R-:W0:Y:S02]  /*0000*/  LDC R1, c[0x0][0x28] ;  /* 0x00000a00ff017b82 */ /* 0x000e240000000800 */
[----:B0-----:R-:W-:Y:S01]  /*0010*/  VIADD R1, R1, 0xfffffff8 ;  /* 0xfffffff801017836 */ /* 0x001fe20000000000 */
[----:B------:R-:W0:Y:S01]  /*0020*/  S2R R5, SR_TID.X ;  /* 0x0000000000057919 */ /* 0x000e220000002100 */
[----:B------:R-:W-:Y:S01]  /*0030*/  ELECT P0, URZ, PT ;  /* 0x00000000003f782f */ /* 0x000fe20003800000 */
[----:B------:R-:W-:Y:S01]  /*0040*/  BSSY B0, `(.L_x_0) ;  /* 0x000000f000007945 */ /* 0x000fe20003800000 */
[--C-:B0-----:R-:W-:Y:S02]  /*0050*/  SHF.R.U32.HI R0, RZ, 0x5, R5.reuse ;  /* 0x00000005ff007819 */ /* 0x101fe40000011605 */
[----:B------:R-:W-:-:S03]  /*0060*/  SHF.R.U32.HI R7, RZ, 0x7, R5 ;  /* 0x00000007ff077819 */ /* 0x000fc60000011605 */
[----:B------:R-:W0:Y:S04]  /*0070*/  SHFL.IDX PT, R2, R0, RZ, 0x1f ;  /* 0x00001fff00027589 */ /* 0x000e2800000e0000 */
[----:B------:R1:W2:Y:S01]  /*0080*/  SHFL.IDX PT, R10, R7, RZ, 0x1f ;  /* 0x00001fff070a7589 */ /* 0x0002a200000e0000 */
[----:B0-----:R-:W-:-:S13]  /*0090*/  ISETP.NE.OR P0, PT, R2, RZ, !P0 ;  /* 0x000000ff0200720c */ /* 0x001fda0004705670 */
[----:B-12---:R-:W-:Y:S05]  /*00a0*/  @P0 BRA `(.L_x_1) ;  /* 0x0000000000200947 */ /* 0x006fea0003800000 */
[----:B------:R-:W-:Y:S02]  /*00b0*/  ULDC.64 UR4, c[0x0][0x198] ;  /* 0x0000660000047ab9 */ /* 0x000fe40000000a00 */
[----:B------:R-:W-:Y:S02]  /*00c0*/  UIADD3 UR6, UP0, UR4, 0xf0, URZ ;  /* 0x000000f004067890 */ /* 0x000fe4000ff1e03f */
[----:B------:R-:W-:Y:S02]  /*00d0*/  UIADD3 UR4, UP1, UR4, 0x1f0, URZ ;  /* 0x000001f004047890 */ /* 0x000fe4000ff3e03f */
[----:B------:R-:W-:Y:S02]  /*00e0*/  UIADD3.X UR7, URZ, UR5, URZ, UP0, !UPT ;  /* 0x000000053f077290 */ /* 0x000fe400087fe43f */
[----:B------:R-:W-:-:S07]  /*00f0*/  UIADD3.X UR5, URZ, UR5, URZ, UP1, !UPT ;  /* 0x000000053f057290 */ /* 0x000fce0008ffe43f */
[----:B------:R0:W-:Y:S02]  /*0100*/  UTMACCTL.PF [UR6] ;  /* 0x00000000060079b9 */ /* 0x0001e40008040000 */
[----:B------:R0:W-:Y:S02]  /*0110*/  UTMACCTL.PF [UR4] ;  /* 0x00000000040079b9 */ /* 0x0001e40008040000 */
[----:B0-----:R-:W-:Y:S01]  /*0120*/  NOP ;  /* 0x0000000000007918 */ /* 0x001fe20000000000 */
.L_x_1:
[----:B------:R-:W-:Y:S05]  /*0130*/  BSYNC B0 ;  /* 0x0000000000007941 */ /* 0x000fea0003800000 */
.L_x_0:
[----:B------:R-:W0:Y:S02]  /*0140*/  SHFL.IDX PT, R8, R0, RZ, 0x1f ;  /* 0x00001fff00087589 */ /* 0x000e2400000e0000 */
[----:B0-----:R-:W-:-:S13]  /*0150*/  ISETP.NE.AND P0, PT, R8, RZ, PT ;  /* 0x000000ff0800720c */ /* 0x001fda0003f05270 */
[----:B------:R-:W-:Y:S05]  /*0160*/  @P0 BRA `(.L_x_2) ;  /* 0x00000004006c0947 */ /* 0x000fea0003800000 */
[----:B------:R-:W-:Y:S01]  /*0170*/  ELECT P0, URZ, PT ;  /* 0x00000000003f782f */ /* 0x000fe20003800000 */
[----:B------:R-:W-:-:S12]  /*0180*/  BSSY B0, `(.L_x_2) ;  /* 0x0000059000007945 */ /* 0x000fd80003800000 */
[----:B------:R-:W-:Y:S05]  /*0190*/  @!P0 BRA `(.L_x_3) ;  /* 0x00000004005c8947 */ /* 0x000fea0003800000 */
[----:B------:R-:W0:Y:S01]  /*01a0*/  S2UR UR8, SR_CgaCtaId ;  /* 0x00000000000879c3 */ /* 0x000e220000008800 */
[----:B------:R-:W-:Y:S01]  /*01b0*/  UMOV UR4, 0x400 ;  /* 0x0000040000047882 */ /* 0x000fe20000000000 */
[----:B------:R-:W-:Y:S01]  /*01c0*/  UMOV UR5, 0x1 ;  /* 0x0000000100057882 */ /* 0x000fe20000000000 */
[----:B------:R-:W-:Y:S02]  /*01d0*/  UMOV UR6, 0x2 ;  /* 0x0000000200067882 */ /* 0x000fe40000000000 */
[----:B------:R-:W-:-:S04]  /*01e0*/  UIADD3 UR6, -UR6, 0x100000, URZ ;  /* 0x0010000006067890 */ /* 0x000fc8000fffe13f */
[----:B------:R-:W-:Y:S02]  /*01f0*/  USHF.L.U32 UR7, UR6, 0xb, URZ ;  /* 0x0000000b06077899 */ /* 0x000fe4000800063f */
[----:B------:R-:W-:Y:S02]  /*0200*/  USHF.L.U32 UR6, UR6, 0x1, URZ ;  /* 0x0000000106067899 */ /* 0x000fe4000800063f */
[----:B0-----:R-:W-:Y:S02]  /*0210*/  ULEA UR8, UR8, UR4, 0x18 ;  /* 0x0000000408087291 */ /* 0x001fe4000f8ec03f */
[----:B------:R-:W-:-:S04]  /*0220*/  UIADD3 UR4, -UR5, 0x100000, URZ ;  /* 0x0010000005047890 */ /* 0x000fc8000fffe13f */
[----:B------:R-:W-:Y:S02]  /*0230*/  USHF.L.U32 UR5, UR4, 0xb, URZ ;  /* 0x0000000b04057899 */ /* 0x000fe4000800063f */
[----:B------:R-:W-:Y:S01]  /*0240*/  USHF.L.U32 UR4, UR4, 0x1, URZ ;  /* 0x0000000104047899 */ /* 0x000fe2000800063f */
[----:B------:R-:W0:Y:S11]  /*0250*/  FENCE.VIEW.ASYNC.S ;  /* 0x00000000000073c6 */ /* 0x000e360000000000 */
[----:B0-----:R0:W1:Y:S01]  /*0260*/  SYNCS.EXCH.64 URZ, [UR8], UR4 ;  /* 0x00000004083f75b2 */ /* 0x0010620008000100 */
[----:B------:R0:W2:Y:S01]  /*0270*/  SYNCS.EXCH.64 URZ, [UR8+0x128], UR6 ;  /* 0x00012806083f75b2 */ /* 0x0000a20008000100 */
[----:B------:R0:W3:Y:S01]  /*0280*/  SYNCS.EXCH.64 URZ, [UR8+0x8], UR4 ;  /* 0x00000804083f75b2 */ /* 0x0000e20008000100 */
[----:B------:R0:W4:Y:S01]  /*0290*/  SYNCS.EXCH.64 URZ, [UR8+0x130], UR6 ;  /* 0x00013006083f75b2 */ /* 0x0001220008000100 */
[----:B------:R0:W0:Y:S01]  /*02a0*/  SYNCS.EXCH.64 URZ, [UR8+0x10], UR4 ;  /* 0x00001004083f75b2 */ /* 0x0000220008000100 */
        /* <DEDUP_REMOVED lines=69> */
[----:B-1234-:R-:W-:Y:S01]  /*0700*/  NOP ;  /* 0x0000000000007918 */ /* 0x01efe20000000000 */
.L_x_3:
[----:B0-----:R-:W-:Y:S05]  /*0710*/  BSYNC B0 ;  /* 0x0000000000007941 */ /* 0x001fea0003800000 */
.L_x_2:
[----:B------:R-:W0:Y:S01]  /*0720*/  SHFL.IDX PT, R9, R0, RZ, 0x1f ;  /* 0x00001fff00097589 */ /* 0x000e2200000e0000 */
[----:B------:R-:W-:Y:S01]  /*0730*/  SHF.R.S32.HI R4, RZ, 0x1f, R5 ;  /* 0x0000001fff047819 */ /* 0x000fe20000011405 */
[----:B------:R-:W1:Y:S01]  /*0740*/  S2UR UR12, SR_CTAID.X ;  /* 0x00000000000c79c3 */ /* 0x000e620000002500 */
[----:B------:R-:W-:Y:S01]  /*0750*/  ELECT P0, URZ, PT ;  /* 0x00000000003f782f */ /* 0x000fe20003800000 */
[----:B------:R2:W3:Y:S01]  /*0760*/  SHFL.IDX PT, R11, R0, RZ, 0x1f ;  /* 0x00001fff000b7589 */ /* 0x0004e200000e0000 */
[----:B------:R-:W-:Y:S02]  /*0770*/  LEA.HI R4, R4, R5, RZ, 0x7 ;  /* 0x0000000504047211 */ /* 0x000fe400078f38ff */
[----:B------:R-:W-:Y:S02]  /*0780*/  ELECT P1, URZ, PT ;  /* 0x00000000003f782f */ /* 0x000fe40003820000 */
[----:B------:R-:W-:Y:S01]  /*0790*/  SHF.R.S32.HI R13, RZ, 0x1f, R8 ;  /* 0x0000001fff0d7819 */ /* 0x000fe20000011408 */
[----:B------:R-:W4:Y:S01]  /*07a0*/  S2R R6, SR_CTAID.Y ;  /* 0x0000000000067919 */ /* 0x000f220000002600 */
[----:B------:R-:W-:Y:S01]  /*07b0*/  LOP3.LUT R4, R4, 0xffffff80, RZ, 0xc0, !PT ;  /* 0xffffff8004047812 */ /* 0x000fe200078ec0ff */
[----:B------:R-:W5:Y:S01]  /*07c0*/  LDC R14, c[0x0][0x140] ;  /* 0x00005000ff0e7b82 */ /* 0x000f620000000800 */
[----:B------:R-:W-:Y:S01]  /*07d0*/  ULDC UR4, c[0x0][0x150] ;  /* 0x0000540000047ab9 */ /* 0x000fe20000000800 */
[----:B------:R-:W-:Y:S01]  /*07e0*/  LEA.HI R13, R13, R8, RZ, 0x2 ;  /* 0x000000080d0d7211 */ /* 0x000fe200078f10ff */
[----:B------:R-:W4:Y:S01]  /*07f0*/  SHFL.IDX PT, R16, R7, RZ, 0x1f ;  /* 0x00001fff07107589 */ /* 0x000f2200000e0000 */
[----:B------:R-:W-:Y:S01]  /*0800*/  IMAD.IADD R4, R5, 0x1, -R4 ;  /* 0x0000000105047824 */ /* 0x000fe200078e0a04 */
[----:B------:R-:W-:Y:S01]  /*0810*/  UMOV UR11, 0x80 ;  /* 0x00000080000b7882 */ /* 0x000fe20000000000 */
[----:B------:R-:W-:Y:S01]  /*0820*/  LOP3.LUT R13, R13, 0x3ffffffc, RZ, 0xc0, !PT ;  /* 0x3ffffffc0d0d7812 */ /* 0x000fe200078ec0ff */
[----:B------:R-:W-:Y:S01]  /*0830*/  NOP ;  /* 0x0000000000007918 */ /* 0x000fe20000000000 */
[----:B------:R-:W4:Y:S01]  /*0840*/  LDC R15, c[0x0][0x144] ;  /* 0x00005100ff0f7b82 */ /* 0x000f220000000800 */
[----:B------:R-:W-:Y:S01]  /*0850*/  SHF.R.S32.HI R3, RZ, 0x1f, R4 ;  /* 0x0000001fff037819 */ /* 0x000fe20000011404 */
[----:B------:R-:W-:Y:S01]  /*0860*/  NOP ;  /* 0x0000000000007918 */ /* 0x000fe20000000000 */
[----:B------:R-:W-:Y:S01]  /*0870*/  IMAD.IADD R8, R8, 0x1, -R13 ;  /* 0x0000000108087824 */ /* 0x000fe200078e0a0d */
[C---:B------:R-:W-:Y:S01]  /*0880*/  ISETP.NE.AND P4, PT, R10.reuse, RZ, PT ;  /* 0x000000ff0a00720c */ /* 0x040fe20003f85270 */
[----:B------:R-:W-:Y:S01]  /*0890*/  VIADD R33, R10, 0xffffffff ;  /* 0xffffffff0a217836 */ /* 0x000fe20000000000 */
[----:B0-----:R-:W-:Y:S01]  /*08a0*/  ISETP.NE.OR P0, PT, R9, RZ, !P0 ;  /* 0x000000ff0900720c */ /* 0x001fe20004705670 */
[----:B------:R-:W-:Y:S01]  /*08b0*/  IMAD.MOV.U32 R89, RZ, RZ, 0x1 ;  /* 0x00000001ff597424 */ /* 0x000fe200078e00ff */
[----:B------:R-:W-:Y:S01]  /*08c0*/  LEA.HI R9, R3, R4, RZ, 0x3 ;  /* 0x0000000403097211 */ /* 0x000fe200078f18ff */
[----:B------:R-:W0:Y:S01]  /*08d0*/  LDC R21, c[0x0][0x148] ;  /* 0x00005200ff157b82 */ /* 0x000e220000000800 */
[----:B-1----:R-:W-:-:S02]  /*08e0*/  I2FP.F32.U32 R12, UR12 ;  /* 0x0000000c000c7c45 */ /* 0x002fc40008201000 */
[--C-:B--2---:R-:W-:Y:S02]  /*08f0*/  SHF.R.S32.HI R0, RZ, 0x3, R9.reuse ;  /* 0x00000003ff007819 */ /* 0x104fe40000011409 */
[----:B------:R-:W-:Y:S01]  /*0900*/  SHF.R.S32.HI R9, RZ, 0x1f, R9 ;  /* 0x0000001fff097819 */ /* 0x000fe20000011409 */
[----:B------:R-:W-:Y:S01]  /*0910*/  FMUL R12, R12, UR4 ;  /* 0x000000040c0c7c20 */ /* 0x000fe20008400000 */
[----:B---3--:R-:W-:Y:S01]  /*0920*/  ISETP.NE.OR P1, PT, R11, RZ, !P1 ;  /* 0x000000ff0b00720c */ /* 0x008fe20004f25670 */
[----:B------:R-:W-:Y:S01]  /*0930*/  ULDC UR4, c[0x0][0x154] ;  /* 0x0000550000047ab9 */ /* 0x000fe20000000800 */
[----:B------:R-:W-:Y:S01]  /*0940*/  LEA.HI R11, R9, R0, RZ, 0x2 ;  /* 0x00000000090b7211 */ /* 0x000fe200078f10ff */
[----:B------:R-:W-:Y:S01]  /*0950*/  VOTEU.ALL UP1, P0 ;  /* 0x00000000003f7886 */ /* 0x000fe20000020000 */
[----:B------:R-:W-:Y:S01]  /*0960*/  SHF.R.S32.HI R9, RZ, 0x1f, R2 ;  /* 0x0000001fff097819 */ /* 0x000fe20000011402 */
[----:B------:R-:W1:Y:S01]  /*0970*/  F2I.U32.TRUNC.NTZ R12, R12 ;  /* 0x0000000c000c7305 */ /* 0x000e62000020f000 */
[----:B------:R-:W-:Y:S01]  /*0980*/  LOP3.LUT R11, R11, 0xfffffffc, RZ, 0xc0, !PT ;  /* 0xfffffffc0b0b7812 */ /* 0x000fe200078ec0ff */
[----:B------:R-:W-:Y:S01]  /*0990*/  VOTEU.ALL UP0, P0 ;  /* 0x00000000003f7886 */ /* 0x000fe20000000000 */
[----:B------:R-:W-:Y:S01]  /*09a0*/  LEA.HI R9, R9, R2, RZ, 0x2 ;  /* 0x0000000209097211 */ /* 0x000fe200078f10ff */
[----:B------:R-:W2:Y:S01]  /*09b0*/  @!UP1 S2UR UR7, SR_CgaCtaId ;  /* 0x00000000000799c3 */ /* 0x000ea20000008800 */
[----:B-----5:R-:W-:Y:S01]  /*09c0*/  ISETP.EQ.U32.AND P2, PT, R14, 0x1, PT ;  /* 0x000000010e00780c */ /* 0x020fe20003f42070 */
[----:B------:R-:W-:Y:S01]  /*09d0*/  IMAD.IADD R11, R0, 0x1, -R11 ;  /* 0x00000001000b7824 */ /* 0x000fe200078e0a0b */
[----:B------:R-:W-:Y:S01]  /*09e0*/  LOP3.LUT R9, R9, 0xfffffffc, RZ, 0xc0, !PT ;  /* 0xfffffffc09097812 */ /* 0x000fe200078ec0ff */
[----:B------:R-:W-:Y:S01]  /*09f0*/  VOTEU.ALL UP2, P1 ;  /* 0x00000000003f7886 */ /* 0x000fe20000840000 */
[----:B------:R-:W-:Y:S01]  /*0a00*/  @!UP1 UMOV UR6, 0x400 ;  /* 0x0000040000069882 */ /* 0x000fe20000000000 */
[----:B------:R-:W-:Y:S01]  /*0a10*/  IMAD R8, R8, 0x4, R11 ;  /* 0x0000000408087824 */ /* 0x000fe200078e020b */
[----:B------:R-:W-:Y:S01]  /*0a20*/  VOTEU.ALL UP3, P1 ;  /* 0x00000000003f7886 */ /* 0x000fe20000860000 */
[----:B------:R-:W-:Y:S01]  /*0a30*/  IMAD.IADD R14, R2, 0x1, -R9 ;  /* 0x00000001020e7824 */ /* 0x000fe200078e0a09 */
[----:B----4-:R-:W-:Y:S01]  /*0a40*/  I2FP.F32.U32 R2, R6 ;  /* 0x0000000600027245 */ /* 0x010fe20000201000 */
[----:B------:R-:W3:Y:S01]  /*0a50*/  @!UP2 S2UR UR10, SR_CgaCtaId ;  /* 0x00000000000aa9c3 */ /* 0x000ee20000008800 */
[----:B------:R-:W-:Y:S01]  /*0a60*/  LEA.HI R0, R8, R8, RZ, 0x1 ;  /* 0x0000000808007211 */ /* 0x000fe200078f08ff */
[----:B-1----:R-:W-:Y:S01]  /*0a70*/  IMAD.MOV R12, RZ, RZ, -R12 ;  /* 0x000000ffff0c7224 */ /* 0x002fe200078e0a0c */
[----:B------:R-:W-:Y:S01]  /*0a80*/  @!UP2 UMOV UR9, 0x400 ;  /* 0x000004000009a882 */ /* 0x000fe20000000000 */
[----:B------:R-:W-:Y:S01]  /*0a90*/  FMUL R2, R2, UR4 ;  /* 0x0000000402027c20 */ /* 0x000fe20008400000 */
[----:B------:R-:W-:Y:S01]  /*0aa0*/  LOP3.LUT R11, R0, 0xfffffffe, RZ, 0xc0, !PT ;  /* 0xfffffffe000b7812 */ /* 0x000fe200078ec0ff */
[----:B------:R-:W-:Y:S01]  /*0ab0*/  IMAD R20, R15, R12, UR12 ;  /* 0x0000000c0f147e24 */ /* 0x000fe2000f8e020c */
[----:B------:R-:W-:Y:S01]  /*0ac0*/  UMOV UR4, 0x20 ;  /* 0x0000002000047882 */ /* 0x000fe20000000000 */
[----:B------:R-:W-:Y:S01]  /*0ad0*/  IMAD.SHL.U32 R9, R8, 0x4, RZ ;  /* 0x0000000408097824 */ /* 0x000fe200078e00ff */
[----:B------:R-:W-:-:S04]  /*0ae0*/  @!UP1 UIADD3 UR4, -UR4, 0x100000, URZ ;  /* 0x0010000004049890 */ /* 0x000fc8000fffe13f */
[----:B------:R-:W-:Y:S02]  /*0af0*/  @!UP1 USHF.L.U32 UR5, UR4, 0xb, URZ ;  /* 0x0000000b04059899 */ /* 0x000fe4000800063f */
[----:B------:R-:W-:Y:S01]  /*0b00*/  @!UP1 USHF.L.U32 UR4, UR4, 0x1, URZ ;  /* 0x0000000104049899 */ /* 0x000fe2000800063f */
[C---:B------:R-:W-:Y:S01]  /*0b10*/  IMAD.IADD R11, R8.reuse, 0x1, -R11 ;  /* 0x00000001080b7824 */ /* 0x040fe200078e0a0b */
[----:B------:R-:W1:Y:S01]  /*0b20*/  F2I.U32.TRUNC.NTZ R2, R2 ;  /* 0x0000000200027305 */ /* 0x000e62000020f000 */
[----:B------:R-:W-:Y:S01]  /*0b30*/  VOTEU.ALL UP4, P1 ;  /* 0x00000000003f7886 */ /* 0x000fe20000880000 */
[----:B------:R-:W-:Y:S01]  /*0b40*/  LOP3.LUT R88, R8, 0xc, R9, 0x78, !PT ;  /* 0x0000000c08587812 */ /* 0x000fe200078e7809 */
[----:B--2---:R-:W-:Y:S01]  /*0b50*/  @!UP1 ULEA UR8, UR7, UR6, 0x18 ;  /* 0x0000000607089291 */ /* 0x004fe2000f8ec03f */
[----:B------:R-:W-:Y:S01]  /*0b60*/  ISETP.NE.AND P3, PT, R11, R20, PT ;  /* 0x000000140b00720c */ /* 0x000fe20003f65270 */
[----:B------:R-:W-:-:S04]  /*0b70*/  @!UP2 UIADD3 UR6, -UR11, 0x100000, URZ ;  /* 0x001000000b06a890 */ /* 0x000fc8000fffe13f */
[----:B------:R-:W-:Y:S02]  /*0b80*/  @!UP2 USHF.L.U32 UR7, UR6, 0xb, URZ ;  /* 0x0000000b0607a899 */ /* 0x000fe4000800063f */
[----:B------:R-:W-:Y:S01]  /*0b90*/  @!UP2 USHF.L.U32 UR6, UR6, 0x1, URZ ;  /* 0x000000010606a899 */ /* 0x000fe2000800063f */
[----:B------:R-:W-:Y:S01]  /*0ba0*/  ISETP.GE.U32.AND P6, PT, R33, 0x2, PT ;  /* 0x000000022100780c */ /* 0x000fe20003fc6070 */
[----:B------:R-:W-:Y:S01]  /*0bb0*/  VOTEU.ALL UP5, P1 ;  /* 0x00000000003f7886 */ /* 0x000fe200008a0000 */
[----:B------:R-:W-:Y:S01]  /*0bc0*/  VOTEU.ALL UP1, P0 ;  /* 0x00000000003f7886 */ /* 0x000fe20000020000 */
[----:B------:R-:W-:Y:S02]  /*0bd0*/  LOP3.LUT P0, RZ, R4, 0x7, RZ, 0xc0, !PT ;  /* 0x0000000704ff7812 */ /* 0x000fe4000780c0ff */
[----:B------:R-:W-:Y:S01]  /*0be0*/  R2UR UR43, R16 ;  /* 0x00000000102b72ca */ /* 0x000fe200000e0000 */
[----:B---3--:R-:W-:Y:S01]  /*0bf0*/  @!UP2 ULEA UR9, UR10, UR9, 0x18 ;  /* 0x000000090a09a291 */ /* 0x008fe2000f8ec03f */
[C---:B------:R-:W-:Y:S01]  /*0c00*/  ISETP.LT.U32.AND P0, PT, R88.reuse, 0x2, !P0 ;  /* 0x000000025800780c */ /* 0x040fe20004701070 */
[----:B-1----:R-:W-:Y:S01]  /*0c10*/  IMAD.MOV R24, RZ, RZ, -R2 ;  /* 0x000000ffff187224 */ /* 0x002fe200078e0a02 */
[----:B------:R-:W-:Y:S01]  /*0c20*/  VOTEU.ALL UP2, P1 ;  /* 0x00000000003f7886 */ /* 0x000fe20000840000 */
[----:B------:R-:W-:Y:S01]  /*0c30*/  @P3 LEA.HI R0, R88, R88, RZ, 0x1 ;  /* 0x0000005858003211 */ /* 0x000fe200078f08ff */
[----:B------:R-:W1:Y:S02]  /*0c40*/  FENCE.VIEW.ASYNC.S ;  /* 0x00000000000073c6 */ /* 0x000e640000000000 */
[----:B-1----:R1:W2:Y:S01]  /*0c50*/  @!UP0 SYNCS.EXCH.64 URZ, [UR8+0x280], UR4 ;  /* 0x00028004083f85b2 */ /* 0x0022a20008000100 */
[----:B------:R-:W-:Y:S01]  /*0c60*/  ISETP.NE.AND P1, PT, R14, 0x3, PT ;  /* 0x000000030e00780c */ /* 0x000fe20003f25270 */
[----:B0-----:R-:W-:Y:S01]  /*0c70*/  IMAD R9, R21, R24, R6 ;  /* 0x0000001815097224 */ /* 0x001fe200078e0206 */
[----:B------:R-:W-:-:S02]  /*0c80*/  @P3 SHF.R.S32.HI R0, RZ, 0x1, R0 ;  /* 0x00000001ff003819 */ /* 0x000fc40000011400 */
[----:B------:R-:W-:Y:S02]  /*0c90*/  ISETP.EQ.OR P1, PT, R14, RZ, !P1 ;  /* 0x000000ff0e00720c */ /* 0x000fe40004f22670 */
[----:B------:R-:W-:Y:S02]  /*0ca0*/  @P3 ISETP.NE.AND P5, PT, R0, R9, PT ;  /* 0x000000090000320c */ /* 0x000fe40003fa5270 */
[----:B------:R-:W-:Y:S02]  /*0cb0*/  ISETP.EQ.AND P1, PT, R10, RZ, P1 ;  /* 0x000000ff0a00720c */ /* 0x000fe40000f22270 */
[----:B------:R-:W-:Y:S02]  /*0cc0*/  SEL R0, RZ, 0x1, !P0 ;  /* 0x00000001ff007807 */ /* 0x000fe40004000000 */
[----:B------:R-:W-:Y:S02]  /*0cd0*/  @P3 SEL R89, RZ, 0x1, P5 ;  /* 0x00000001ff593807 */ /* 0x000fe40002800000 */
[----:B------:R-:W-:Y:S01]  /*0ce0*/  SEL R23, RZ, 0x1, !P1 ;  /* 0x00000001ff177807 */ /* 0x000fe20004800000 */
[----:B------:R1:W0:Y:S01]  /*0cf0*/  @!UP1 SYNCS.EXCH.64 URZ, [UR8+0x288], UR4 ;  /* 0x00028804083f95b2 */ /* 0x0002220008000100 */
[----:B------:R-:W-:Y:S01]  /*0d00*/  NOP ;  /* 0x0000000000007918 */ /* 0x000fe20000000000 */
[----:B------:R-:W-:-:S02]  /*0d10*/  LOP3.LUT R89, R89, R0, RZ, 0xc0, !PT ;  /* 0x0000000059597212 */ /* 0x000fc400078ec0ff */
[----:B------:R-:W-:Y:S01]  /*0d20*/  SEL R23, R23, 0x2, P6 ;  /* 0x0000000217177807 */ /* 0x000fe20003000000 */
[----:B------:R1:W3:Y:S01]  /*0d30*/  @!UP2 SYNCS.EXCH.64 URZ, [UR9+0x260], UR6 ;  /* 0x00026006093fa5b2 */ /* 0x0002e20008000100 */
[----:B------:R1:W4:Y:S01]  /*0d40*/  @!UP3 SYNCS.EXCH.64 URZ, [UR9+0x268], UR6 ;  /* 0x00026806093fb5b2 */ /* 0x0003220008000100 */
[----:B------:R1:W0:Y:S01]  /*0d50*/  @!UP4 SYNCS.EXCH.64 URZ, [UR9+0x270], UR6 ;  /* 0x00027006093fc5b2 */ /* 0x0002220008000100 */
[----:B------:R1:W0:Y:S01]  /*0d60*/  @!UP5 SYNCS.EXCH.64 URZ, [UR9+0x278], UR6 ;  /* 0x00027806093fd5b2 */ /* 0x0002220008000100 */
[----:B------:R-:W-:Y:S01]  /*0d70*/  NOP ;  /* 0x0000000000007918 */ /* 0x000fe20000000000 */
[----:B-12---:R-:W-:Y:S05]  /*0d80*/  @!P2 BRA `(.L_x_4) ;  /* 0x000000000008a947 */ /* 0x006fea0003800000 */
[----:B0--34-:R-:W-:Y:S01]  /*0d90*/  UCGABAR_ARV ;  /* 0x00000000000079c7 */ /* 0x019fe20008000000 */
[----:B------:R-:W-:Y:S05]  /*0da0*/  BRA `(.L_x_5) ;  /* 0x0000000000047947 */ /* 0x000fea0003800000 */
.L_x_4:
[----:B0--34-:R-:W-:Y:S01]  /*0db0*/  NOP ;  /* 0x0000000000007918 */ /* 0x019fe20000000000 */
.L_x_5:
[----:B------:R-:W-:Y:S01]  /*0dc0*/  ULDC.64 UR4, c[0x0][0x598] ;  /* 0x0001660000047ab9 */ /* 0x000fe20000000a00 */
[----:B------:R-:W-:Y:S01]  /*0dd0*/  ULDC.64 UR36, c[0x0][0x208] ;  /* 0x0000820000247ab9 */ /* 0x000fe20000000a00 */
[----:B------:R-:W-:-:S04]  /*0de0*/  ISETP.NE.U32.AND P0, PT, RZ, UR4, PT ;  /* 0x00000004ff007c0c */ /* 0x000fc8000bf05070 */
[----:B------:R-:W-:-:S13]  /*0df0*/  ISETP.NE.AND.EX P0, PT, RZ, UR5, PT, P0 ;  /* 0x00000005ff007c0c */ /* 0x000fda000bf05300 */
[----:B------:R-:W-:Y:S05]  /*0e00*/  @!P0 BRA `(.L_x_6) ;  /* 0x00000000001c8947 */ /* 0x000fea0003800000 */
[----:B------:R-:W0:Y:S02]  /*0e10*/  LDC.64 R8, c[0x0][0x598] ;  /* 0x00016600ff087b82 */ /* 0x000e240000000a00 */
[----:B0-----:R-:W2:Y:S02]  /*0e20*/  LDG.E.64 R8, desc[UR36][R8.64] ;  /* 0x0000002408087981 */ /* 0x001ea4000c1e1b00 */
[----:B--2---:R-:W-:-:S04]  /*0e30*/  ISETP.NE.U32.AND P0, PT, R8, RZ, PT ;  /* 0x000000ff0800720c */ /* 0x004fc80003f05070 */
[----:B------:R-:W-:-:S13]  /*0e40*/  ISETP.NE.AND.EX P0, PT, R9, RZ, PT, P0 ;  /* 0x000000ff0900720c */ /* 0x000fda0003f05300 */
[----:B------:R-:W-:Y:S05]  /*0e50*/  @!P0 BRA `(.L_x_6) ;  /* 0x0000000000088947 */ /* 0x000fea0003800000 */
[----:B------:R0:W5:Y:S01]  /*0e60*/  LD.E R90, desc[UR36][R8.64] ;  /* 0x00000024085a7980 */ /* 0x000162000c101900 */
[----:B------:R-:W-:Y:S05]  /*0e70*/  BRA `(.L_x_7) ;  /* 0x0000000000247947 */ /* 0x000fea0003800000 */
.L_x_6:
[----:B------:R-:W-:Y:S02]  /*0e80*/  ULDC.64 UR4, c[0x0][0x588] ;  /* 0x0001620000047ab9 */ /* 0x000fe40000000a00 */
[----:B------:R-:W-:-:S04]  /*0e90*/  ISETP.NE.U32.AND P0, PT, RZ, UR4, PT ;  /* 0x00000004ff007c0c */ /* 0x000fc8000bf05070 */
[----:B------:R-:W-:-:S13]  /*0ea0*/  ISETP.NE.AND.EX P0, PT, RZ, UR5, PT, P0 ;  /* 0x00000005ff007c0c */ /* 0x000fda000bf05300 */
[----:B------:R-:W-:Y:S05]  /*0eb0*/  @!P0 BRA `(.L_x_8) ;  /* 0x00000000000c8947 */ /* 0x000fea0003800000 */
[----:B------:R-:W0:Y:S02]  /*0ec0*/  LDC.64 R90, c[0x0][0x588] ;  /* 0x00016200ff5a7b82 */ /* 0x000e240000000a00 */
[----:B0-----:R1:W5:Y:S01]  /*0ed0*/  LDG.E R90, desc[UR36][R90.64] ;  /* 0x000000245a5a7981 */ /* 0x001362000c1e1900 */
[----:B------:R-:W-:Y:S05]  /*0ee0*/  BRA `(.L_x_7) ;  /* 0x0000000000087947 */ /* 0x000fea0003800000 */
.L_x_8:
[----:B------:R-:W-:Y:S02]  /*0ef0*/  ULDC UR4, c[0x0][0x580] ;  /* 0x0001600000047ab9 */ /* 0x000fe40000000800 */
[----:B------:R-:W-:-:S07]  /*0f00*/  IMAD.U32 R90, RZ, RZ, UR4 ;  /* 0x00000004ff5a7e24 */ /* 0x000fce000f8e00ff */
.L_x_7:
[----:B------:R-:W-:Y:S02]  /*0f10*/  ULDC.64 UR4, c[0x0][0x5a0] ;  /* 0x0001680000047ab9 */ /* 0x000fe40000000a00 */
[----:B------:R-:W-:-:S04]  /*0f20*/  ISETP.NE.U32.AND P0, PT, RZ, UR4, PT ;  /* 0x00000004ff007c0c */ /* 0x000fc8000bf05070 */
[----:B------:R-:W-:-:S13]  /*0f30*/  ISETP.NE.AND.EX P0, PT, RZ, UR5, PT, P0 ;  /* 0x00000005ff007c0c */ /* 0x000fda000bf05300 */
[----:B------:R-:W-:Y:S05]  /*0f40*/  @!P0 BRA `(.L_x_9) ;  /* 0x00000000001c8947 */ /* 0x000fea0003800000 */
[----:B0-----:R-:W0:Y:S02]  /*0f50*/  LDC.64 R8, c[0x0][0x5a0] ;  /* 0x00016800ff087b82 */ /* 0x001e240000000a00 */
[----:B0-----:R-:W2:Y:S02]  /*0f60*/  LDG.E.64 R8, desc[UR36][R8.64] ;  /* 0x0000002408087981 */ /* 0x001ea4000c1e1b00 */
[----:B--2---:R-:W-:-:S04]  /*0f70*/  ISETP.NE.U32.AND P0, PT, R8, RZ, PT ;  /* 0x000000ff0800720c */ /* 0x004fc80003f05070 */
[----:B------:R-:W-:-:S13]  /*0f80*/  ISETP.NE.AND.EX P0, PT, R9, RZ, PT, P0 ;  /* 0x000000ff0900720c */ /* 0x000fda0003f05300 */
[----:B------:R-:W-:Y:S05]  /*0f90*/  @!P0 BRA `(.L_x_9) ;  /* 0x0000000000088947 */ /* 0x000fea0003800000 */
[----:B-1----:R0:W5:Y:S01]  /*0fa0*/  LD.E R91, desc[UR36][R8.64] ;  /* 0x00000024085b7980 */ /* 0x002162000c101900 */
[----:B------:R-:W-:Y:S05]  /*0fb0*/  BRA `(.L_x_10) ;  /* 0x0000000000247947 */ /* 0x000fea0003800000 */
.L_x_9:
[----:B------:R-:W-:Y:S02]  /*0fc0*/  ULDC.64 UR4, c[0x0][0x590] ;  /* 0x0001640000047ab9 */ /* 0x000fe40000000a00 */
[----:B------:R-:W-:-:S04]  /*0fd0*/  ISETP.NE.U32.AND P0, PT, RZ, UR4, PT ;  /* 0x00000004ff007c0c */ /* 0x000fc8000bf05070 */
[----:B------:R-:W-:-:S13]  /*0fe0*/  ISETP.NE.AND.EX P0, PT, RZ, UR5, PT, P0 ;  /* 0x00000005ff007c0c */ /* 0x000fda000bf05300 */
[----:B------:R-:W-:Y:S05]  /*0ff0*/  @!P0 BRA `(.L_x_11) ;  /* 0x00000000000c8947 */ /* 0x000fea0003800000 */
[----:B0-----:R-:W1:Y:S02]  /*1000*/  LDC.64 R8, c[0x0][0x590] ;  /* 0x00016400ff087b82 */ /* 0x001e640000000a00 */
[----:B-1----:R1:W5:Y:S01]  /*1010*/  LDG.E R91, desc[UR36][R8.64] ;  /* 0x00000024085b7981 */ /* 0x002362000c1e1900 */
[----:B------:R-:W-:Y:S05]  /*1020*/  BRA `(.L_x_10) ;  /* 0x0000000000087947 */ /* 0x000fea0003800000 */
.L_x_11:
[----:B------:R-:W-:Y:S02]  /*1030*/  ULDC UR4, c[0x0][0x584] ;  /* 0x0001610000047ab9 */ /* 0x000fe40000000800 */
[----:B-1----:R-:W-:-:S07]  /*1040*/  IMAD.U32 R91, RZ, RZ, UR4 ;  /* 0x00000004ff5b7e24 */ /* 0x002fce000f8e00ff */
.L_x_10:
[----:B------:R-:W2:Y:S01]  /*1050*/  LDC R2, c[0x0][0x65c] ;  /* 0x00019700ff027b82 */ /* 0x000ea20000000800 */
[----:B------:R-:W-:Y:S01]  /*1060*/  ULDC UR6, c[0x0][0x28c] ;  /* 0x0000a30000067ab9 */ /* 0x000fe20000000800 */
[----:B------:R-:W-:Y:S01]  /*1070*/  ISETP.NE.AND P0, PT, R10, 0x2, PT ;  /* 0x000000020a00780c */ /* 0x000fe20003f05270 */
[----:B------:R-:W-:Y:S01]  /*1080*/  UIADD3 UR6, UR6, 0xf, URZ ;  /* 0x0000000f06067890 */ /* 0x000fe2000fffe03f */
[----:B01----:R-:W-:Y:S01]  /*1090*/  IMAD.U32 R8, RZ, RZ, UR12 ;  /* 0x0000000cff087e24 */ /* 0x003fe2000f8e00ff */
[----:B------:R-:W-:Y:S01]  /*10a0*/  UMOV UR39, URZ ;  /* 0x0000003f00277c82 */ /* 0x000fe20008000000 */
[----:B------:R-:W-:Y:S01]  /*10b0*/  UMOV UR38, URZ ;  /* 0x0000003f00267c82 */ /* 0x000fe20008000000 */
[----:B------:R-:W-:Y:S01]  /*10c0*/  USHF.R.S32.HI UR7, URZ, 0x1f, UR6 ;  /* 0x0000001f3f077899 */ /* 0x000fe20008011406 */
[----:B------:R-:W-:-:S03]  /*10d0*/  ULDC.64 UR8, c[0x0][0x650] ;  /* 0x0001940000087ab9 */ /* 0x000fc60000000a00 */
[----:B------:R-:W-:-:S04]  /*10e0*/  ULEA.HI UR7, UR7, UR6, URZ, 0x4 ;  /* 0x0000000607077291 */ /* 0x000fc8000f8f203f */
[----:B------:R-:W-:Y:S01]  /*10f0*/  USHF.R.S32.HI UR40, URZ, 0x4, UR7 ;  /* 0x000000043f287899 */ /* 0x000fe20008011407 */
[----:B--2---:R-:W-:-:S13]  /*1100*/  ISETP.NE.AND P1, PT, R2, 0x1, PT ;  /* 0x000000010200780c */ /* 0x004fda0003f25270 */
[----:B------:R-:W0:Y:S01]  /*1110*/  @P1 LDC R17, c[0x0][0x10] ;  /* 0x00000400ff111b82 */ /* 0x000e220000000800 */
[----:B------:R-:W-:Y:S02]  /*1120*/  @P1 IMAD.MOV.U32 R7, RZ, RZ, RZ ;  /* 0x000000ffff071224 */ /* 0x000fe400078e00ff */
[----:B------:R-:W-:-:S05]  /*1130*/  @P1 IMAD.MOV.U32 R9, RZ, RZ, RZ ;  /* 0x000000ffff091224 */ /* 0x000fca00078e00ff */
[----:B------:R-:W1:Y:S01]  /*1140*/  @!P1 LDC R11, c[0x0][0xc] ;  /* 0x00000300ff0b9b82 */ /* 0x000e620000000800 */
[----:B------:R-:W-:Y:S01]  /*1150*/  ULDC UR4, c[0x0][0xc] ;  /* 0x0000030000047ab9 */ /* 0x000fe20000000800 */
[----:B------:R-:W-:Y:S02]  /*1160*/  ULDC UR5, c[0x0][0x10] ;  /* 0x0000040000057ab9 */ /* 0x000fe40000000800 */
[----:B------:R-:W-:-:S04]  /*1170*/  UIMAD.WIDE.U32 UR4, UR4, UR5, URZ ;  /* 0x00000005040472a5 */ /* 0x000fc8000f8e003f */
[----:B------:R-:W2:Y:S01]  /*1180*/  LDC R0, c[0x0][0x14] ;  /* 0x00000500ff007b82 */ /* 0x000ea20000000800 */
[----:B0-----:R-:W-:-:S04]  /*1190*/  @P1 IMAD.WIDE.U32 R16, R17, UR12, R6 ;  /* 0x0000000c11101c25 */ /* 0x001fc8000f8e0006 */
[----:B------:R-:W-:Y:S02]  /*11a0*/  @P1 IMAD.IADD R17, R17, 0x1, R9 ;  /* 0x0000000111111824 */ /* 0x000fe400078e0209 */
[----:B------:R-:W-:Y:S02]  /*11b0*/  IMAD.MOV.U32 R9, RZ, RZ, RZ ;  /* 0x000000ffff097224 */ /* 0x000fe400078e00ff */
[----:B-1----:R-:W-:-:S04]  /*11c0*/  @!P1 IMAD.WIDE.U32 R8, R6, R11, R8 ;  /* 0x0000000b06089225 */ /* 0x002fc800078e0008 */
[----:B------:R-:W-:Y:S02]  /*11d0*/  @!P1 IMAD.MOV.U32 R16, RZ, RZ, R8 ;  /* 0x000000ffff109224 */ /* 0x000fe400078e0008 */
[----:B--2---:R-:W-:-:S04]  /*11e0*/  IMAD.WIDE.U32 R12, R0, UR4, RZ ;  /* 0x00000004000c7c25 */ /* 0x004fc8000f8e00ff */
[----:B------:R-:W-:Y:S01]  /*11f0*/  IMAD R10, R0, UR5, RZ ;  /* 0x00000005000a7c24 */ /* 0x000fe2000f8e02ff */
[----:B------:R0:W-:Y:S01]  /*1200*/  STL.64 [R1], R12 ;  /* 0x0000000c01007387 */ /* 0x0001e20000100a00 */
[----:B------:R-:W-:Y:S02]  /*1210*/  @!P1 IMAD.MOV.U32 R17, RZ, RZ, R9 ;  /* 0x000000ffff119224 */ /* 0x000fe400078e0009 */
[----:B------:R-:W-:Y:S01]  /*1220*/  IMAD.IADD R0, R13, 0x1, R10 ;  /* 0x000000010d007824 */ /* 0x000fe200078e020a */
[----:B------:R-:W-:Y:S06]  /*1230*/  @P0 BRA `(.L_x_12) ;  /* 0x0000000000280947 */ /* 0x000fec0003800000 */
[----:B------:R-:W-:Y:S01]  /*1240*/  UIMAD.WIDE.U32 UR4, UR40, -0x45306eb3, URZ ;  /* 0xbacf914d280478a5 */ /* 0x000fe2000f8e003f */
[----:B------:R-:W-:Y:S01]  /*1250*/  IADD3 R16, P0, R16, R12, RZ ;  /* 0x0000000c10107210 */ /* 0x000fe20007f1e0ff */
[----:B------:R-:W-:Y:S02]  /*1260*/  UISETP.GE.U32.AND UP0, UPT, UR40, 0x25, UPT ;  /* 0x000000252800788c */ /* 0x000fe4000bf06070 */
[----:B------:R-:W-:Y:S02]  /*1270*/  UIADD3 UR4, -UR5, UR40, URZ ;  /* 0x0000002805047290 */ /* 0x000fe4000fffe13f */
[----:B------:R-:W-:Y:S01]  /*1280*/  IMAD.X R17, R0, 0x1, R17, P0 ;  /* 0x0000000100117824 */ /* 0x000fe200000e0611 */
[----:B------:R-:W-:Y:S01]  /*1290*/  UMOV UR38, URZ ;  /* 0x0000003f00267c82 */ /* 0x000fe20008000000 */
[----:B------:R-:W-:-:S04]  /*12a0*/  ULEA.HI UR4, UR4, UR5, URZ, 0x1f ;  /* 0x0000000504047291 */ /* 0x000fc8000f8ff83f */
[----:B------:R-:W-:-:S04]  /*12b0*/  USHF.R.U32.HI UR4, URZ, 0x5, UR4 ;  /* 0x000000053f047899 */ /* 0x000fc80008011604 */
[----:B------:R-:W-:Y:S02]  /*12c0*/  @UP0 ULOP3.LUT UR38, UR4, 0x1, URZ, 0xc0, !UPT ;  /* 0x0000000104260892 */ /* 0x000fe4000f8ec03f */
[----:B------:R-:W-:-:S12]  /*12d0*/  UIMAD UR39, UR4, -0x25, UR40 ;  /* 0xffffffdb042778a4 */ /* 0x000fd8000f8e0228 */
.L_x_12:
[----:B------:R-:W-:Y:S01]  /*12e0*/  ISETP.GE.U32.AND P0, PT, R16, UR8, PT ;  /* 0x0000000810007c0c */ /* 0x000fe2000bf06070 */
[----:B------:R-:W-:Y:S01]  /*12f0*/  IMAD.MOV.U32 R22, RZ, RZ, -0x1 ;  /* 0xffffffffff167424 */ /* 0x000fe200078e00ff */
[----:B------:R-:W-:Y:S01]  /*1300*/  PRMT R8, RZ, 0x7610, R8 ;  /* 0x00007610ff087816 */ /* 0x000fe20000000008 */
[----:B------:R-:W-:Y:S01]  /*1310*/  IMAD.MOV.U32 R18, RZ, RZ, -0x1 ;  /* 0xffffffffff127424 */ /* 0x000fe200078e00ff */
[----:B------:R-:W-:Y:S01]  /*1320*/  ISETP.GE.U32.AND.EX P0, PT, R17, UR9, PT, P0 ;  /* 0x0000000911007c0c */ /* 0x000fe2000bf06100 */
[----:B------:R-:W-:-:S12]  /*1330*/  IMAD.MOV.U32 R19, RZ, RZ, -0x1 ;  /* 0xffffffffff137424 */ /* 0x000fd800078e00ff */
[----:B------:R-:W-:Y:S05]  /*1340*/  @P0 BRA `(.L_x_13) ;  /* 0x0000000400240947 */ /* 0x000fea0003800000 */
[----:B------:R-:W1:Y:S01]  /*1350*/  LDC.64 R18, c[0x0][0x628] ;  /* 0x00018a00ff127b82 */ /* 0x000e620000000a00 */
[----:B------:R-:W-:Y:S02]  /*1360*/  IMAD.MOV.U32 R8, RZ, RZ, R16 ;  /* 0x000000ffff087224 */ /* 0x000fe400078e0010 */
[----:B------:R-:W-:-:S05]  /*1370*/  IMAD.MOV.U32 R9, RZ, RZ, R17 ;  /* 0x000000ffff097224 */ /* 0x000fca00078e0011 */
[----:B------:R-:W2:Y:S08]  /*1380*/  LDC R22, c[0x0][0x630] ;  /* 0x00018c00ff167b82 */ /* 0x000eb00000000800 */
[----:B------:R-:W3:Y:S01]  /*1390*/  LDC.64 R26, c[0x0][0x620] ;  /* 0x00018800ff1a7b82 */ /* 0x000ee20000000a00 */
[----:B-1----:R-:W-:-:S04]  /*13a0*/  ISETP.NE.U32.AND P0, PT, R18, RZ, PT ;  /* 0x000000ff1200720c */ /* 0x002fc80003f05070 */
[----:B------:R-:W-:-:S13]  /*13b0*/  ISETP.NE.AND.EX P0, PT, R19, RZ, PT, P0 ;  /* 0x000000ff1300720c */ /* 0x000fda0003f05300 */
[----:B--23--:R-:W-:Y:S05]  /*13c0*/  @!P0 BRA `(.L_x_14) ;  /* 0x0000000000288947 */ /* 0x00cfea0003800000 */
[----:B0-----:R-:W0:Y:S02]  /*13d0*/  LDC R13, c[0x0][0x634] ;  /* 0x00018d00ff0d7b82 */ /* 0x001e240000000800 */
[----:B0-----:R-:W-:-:S05]  /*13e0*/  IADD3 R13, P0, R16, R13, RZ ;  /* 0x0000000d100d7210 */ /* 0x001fca0007f1e0ff */
[----:B------:R-:W-:-:S04]  /*13f0*/  IMAD.X R15, RZ, RZ, R17, P0 ;  /* 0x000000ffff0f7224 */ /* 0x000fc800000e0611 */
[----:B------:R-:W-:-:S04]  /*1400*/  IMAD.WIDE.U32 R8, R15, R18, RZ ;  /* 0x000000120f087225 */ /* 0x000fc800078e00ff */
[----:B------:R-:W-:-:S04]  /*1410*/  IMAD.WIDE.U32 R10, P0, R13, R19, R8 ;  /* 0x000000130d0a7225 */ /* 0x000fc80007800008 */
[----:B------:R-:W-:-:S04]  /*1420*/  IMAD.WIDE.U32 R8, R13, R18, RZ ;  /* 0x000000120d087225 */ /* 0x000fc800078e00ff */
[----:B------:R-:W-:Y:S01]  /*1430*/  IMAD.X R13, RZ, RZ, RZ, P0 ;  /* 0x000000ffff0d7224 */ /* 0x000fe200000e06ff */
[----:B------:R-:W-:Y:S01]  /*1440*/  IADD3 RZ, P0, R9, R10, RZ ;  /* 0x0000000a09ff7210 */ /* 0x000fe20007f1e0ff */
[----:B------:R-:W-:-:S04]  /*1450*/  IMAD.MOV.U32 R12, RZ, RZ, R11 ;  /* 0x000000ffff0c7224 */ /* 0x000fc800078e000b */
[----:B------:R-:W-:-:S08]  /*1460*/  IMAD.WIDE.U32.X R8, R15, R19, R12, P0 ;  /* 0x000000130f087225 */ /* 0x000fd000000e040c */
.L_x_14:
[----:B------:R-:W1:Y:S01]  /*1470*/  LDC.64 R28, c[0x0][0x640] ;  /* 0x00019000ff1c7b82 */ /* 0x000e620000000a00 */
[-CC-:B------:R-:W-:Y:S01]  /*1480*/  SHF.R.U64 R32, R8, R22.reuse, R9.reuse ;  /* 0x0000001608207219 */ /* 0x180fe20000001209 */
[----:B------:R-:W-:Y:S01]  /*1490*/  IMAD.MOV.U32 R31, RZ, RZ, 0x1 ;  /* 0x00000001ff1f7424 */ /* 0x000fe200078e00ff */
[----:B------:R-:W-:Y:S02]  /*14a0*/  SHF.R.U32.HI R8, RZ, R22, R9 ;  /* 0x00000016ff087219 */ /* 0x000fe40000011609 */
[----:B------:R-:W-:-:S03]  /*14b0*/  IADD3 R11, P0, RZ, -R32, RZ ;  /* 0x80000020ff0b7210 */ /* 0x000fc60007f1e0ff */
[----:B0-----:R-:W0:Y:S02]  /*14c0*/  LDC R12, c[0x0][0x618] ;  /* 0x00018600ff0c7b82 */ /* 0x001e240000000800 */
[----:B------:R-:W-:-:S04]  /*14d0*/  IMAD.X R9, RZ, RZ, ~R8, P0 ;  /* 0x000000ffff097224 */ /* 0x000fc800000e0e08 */
[-C--:B------:R-:W-:Y:S02]  /*14e0*/  IMAD R10, R9, R26.reuse, RZ ;  /* 0x0000001a090a7224 */ /* 0x080fe400078e02ff */
[----:B------:R-:W2:Y:S01]  /*14f0*/  LDC R13, c[0x0][0x608] ;  /* 0x00018200ff0d7b82 */ /* 0x000ea20000000800 */
[----:B------:R-:W-:-:S04]  /*1500*/  IMAD.WIDE.U32 R8, R11, R26, R16 ;  /* 0x0000001a0b087225 */ /* 0x000fc800078e0010 */
[----:B------:R-:W-:-:S03]  /*1510*/  IMAD R11, R11, R27, R10 ;  /* 0x0000001b0b0b7224 */ /* 0x000fc600078e020a */
[----:B------:R-:W3:Y:S01]  /*1520*/  LDC R18, c[0x0][0x658] ;  /* 0x00019600ff127b82 */ /* 0x000ee20000000800 */
[----:B------:R-:W-:Y:S01]  /*1530*/  IMAD.IADD R9, R9, 0x1, R11 ;  /* 0x0000000109097824 */ /* 0x000fe200078e020b */
[----:B-1----:R-:W-:Y:S01]  /*1540*/  ISETP.NE.U32.AND P0, PT, R28, RZ, PT ;  /* 0x000000ff1c00720c */ /* 0x002fe20003f05070 */
[----:B------:R-:W-:-:S03]  /*1550*/  IMAD.MOV.U32 R11, RZ, RZ, -0x1 ;  /* 0xffffffffff0b7424 */ /* 0x000fc600078e00ff */
[----:B------:R-:W-:Y:S02]  /*1560*/  ISETP.NE.AND.EX P0, PT, R29, RZ, PT, P0 ;  /* 0x000000ff1d00720c */ /* 0x000fe40003f05300 */
[----:B------:R-:W1:Y:S01]  /*1570*/  LDC R27, c[0x0][0x600] ;  /* 0x00018000ff1b7b82 */ /* 0x000e620000000800 */
[-CC-:B0-----:R-:W-:Y:S02]  /*1580*/  SHF.R.U64 R25, R8, R12.reuse, R9.reuse ;  /* 0x0000000c08197219 */ /* 0x181fe40000001209 */
[----:B------:R-:W-:-:S05]  /*1590*/  SHF.R.U32.HI R8, RZ, R12, R9 ;  /* 0x0000000cff087219 */ /* 0x000fca0000011609 */
[----:B------:R-:W0:Y:S01]  /*15a0*/  LDC R22, c[0x0][0x648] ;  /* 0x00019200ff167b82 */ /* 0x000e220000000800 */
[-CC-:B--2---:R-:W-:Y:S02]  /*15b0*/  SHF.R.U64 R34, R25, R13.reuse, R8.reuse ;  /* 0x0000000d19227219 */ /* 0x184fe40000001208 */
[----:B------:R-:W-:-:S05]  /*15c0*/  SHF.R.U32.HI R9, RZ, R13, R8 ;  /* 0x0000000dff097219 */ /* 0x000fca0000011608 */
[----:B------:R-:W2:Y:S01]  /*15d0*/  LDC R26, c[0x0][0x638] ;  /* 0x00018e00ff1a7b82 */ /* 0x000ea20000000800 */
[-C--:B---3--:R-:W-:Y:S02]  /*15e0*/  SHF.L.U32 R8, R11, R18.reuse, RZ ;  /* 0x000000120b087219 */ /* 0x088fe400000006ff */
[--C-:B------:R-:W-:Y:S02]  /*15f0*/  SHF.R.U64 R36, R34, R18, R9.reuse ;  /* 0x0000001222247219 */ /* 0x100fe40000001209 */
[----:B------:R-:W-:Y:S02]  /*1600*/  LOP3.LUT R15, RZ, R8, RZ, 0x33, !PT ;  /* 0x00000008ff0f7212 */ /* 0x000fe400078e33ff */
[----:B------:R-:W-:Y:S01]  /*1610*/  SHF.R.U32.HI R9, RZ, R18, R9 ;  /* 0x00000012ff097219 */ /* 0x000fe20000011609 */
[----:B------:R-:W3:Y:S01]  /*1620*/  LDC R30, c[0x0][0x610] ;  /* 0x00018400ff1e7b82 */ /* 0x000ee20000000800 */
[----:B------:R-:W-:Y:S01]  /*1630*/  IMAD.MOV.U32 R8, RZ, RZ, R36 ;  /* 0x000000ffff087224 */ /* 0x000fe200078e0024 */
[----:B------:R-:W-:Y:S06]  /*1640*/  @!P0 BRA `(.L_x_15) ;  /* 0x0000000000288947 */ /* 0x000fec0003800000 */
[----:B------:R-:W4:Y:S02]  /*1650*/  LDC R13, c[0x0][0x64c] ;  /* 0x00019300ff0d7b82 */ /* 0x000f240000000800 */
[----:B----4-:R-:W-:-:S05]  /*1660*/  IADD3 R13, P0, R36, R13, RZ ;  /* 0x0000000d240d7210 */ /* 0x010fca0007f1e0ff */
        /* <DEDUP_REMOVED lines=8> */
.L_x_15:
[----:B0-----:R-:W-:Y:S01]  /*16f0*/  SHF.R.U64 R9, R8, R22, R9 ;  /* 0x0000001608097219 */ /* 0x001fe20000001209 */
[----:B-1----:R-:W-:Y:S01]  /*1700*/  VIADD R10, R27, 0xffffffff ;  /* 0xffffffff1b0a7836 */ /* 0x002fe20000000000 */
[----:B------:R-:W-:Y:S01]  /*1710*/  SHF.L.U32 R7, R31, R18, RZ ;  /* 0x000000121f077219 */ /* 0x000fe200000006ff */
[----:B------:R-:W-:Y:S01]  /*1720*/  @P1 IMAD R20, R21, R24, R6 ;  /* 0x0000001815141224 */ /* 0x000fe200078e0206 */
[----:B------:R-:W-:Y:S01]  /*1730*/  LOP3.LUT R8, R34, R15, RZ, 0xc0, !PT ;  /* 0x0000000f22087212 */ /* 0x000fe200078ec0ff */
[----:B------:R-:W-:Y:S01]  /*1740*/  IMAD.MOV R11, RZ, RZ, -R9 ;  /* 0x000000ffff0b7224 */ /* 0x000fe200078e0a09 */
[----:B------:R-:W-:Y:S01]  /*1750*/  LOP3.LUT R10, R25, R10, RZ, 0xc0, !PT ;  /* 0x0000000a190a7212 */ /* 0x000fe200078ec0ff */
[----:B------:R-:W-:Y:S02]  /*1760*/  IMAD.MOV.U32 R19, RZ, RZ, R32 ;  /* 0x000000ffff137224 */ /* 0x000fe400078e0020 */
[----:B------:R-:W-:Y:S02]  /*1770*/  IMAD R7, R7, R9, R8 ;  /* 0x0000000907077224 */ /* 0x000fe400078e0208 */
[----:B--2---:R-:W-:-:S02]  /*1780*/  IMAD R6, R11, R26, R36 ;  /* 0x0000001a0b067224 */ /* 0x004fc400078e0224 */
[----:B---3--:R-:W-:Y:S02]  /*1790*/  IMAD R22, R7, R30, R20 ;  /* 0x0000001e07167224 */ /* 0x008fe400078e0214 */
[----:B------:R-:W-:Y:S02]  /*17a0*/  IMAD R7, R6, R27, R10 ;  /* 0x0000001b06077224 */ /* 0x000fe400078e020a */
[----:B------:R-:W-:-:S03]  /*17b0*/  IMAD.MOV.U32 R8, RZ, RZ, 0x1 ;  /* 0x00000001ff087424 */ /* 0x000fc600078e00ff */
[----:B------:R-:W-:Y:S02]  /*17c0*/  SEL R18, R7, R22, !P1 ;  /* 0x0000001607127207 */ /* 0x000fe40004800000 */
[----:B------:R-:W-:-:S07]  /*17d0*/  SEL R22, R22, R7, !P1 ;  /* 0x0000000716167207 */ /* 0x000fce0004800000 */
.L_x_13:
[----:B------:R-:W-:Y:S05]  /*17e0*/  @!P2 BRA `(.L_x_16) ;  /* 0x00000000000ca947 */ /* 0x000fea0003800000 */
[----:B------:R-:W-:Y:S01]  /*17f0*/  UCGABAR_WAIT ;  /* 0x0000000000007dc7 */ /* 0x000fe20008000000 */
[----:B------:R-:W-:Y:S01]  /*1800*/  CCTL.IVALL ;  /* 0x00000000ff00798f */ /* 0x000fe20002000000 */
[----:B------:R-:W-:Y:S05]  /*1810*/  BRA `(.L_x_17) ;  /* 0x0000000000047947 */ /* 0x000fea0003800000 */
.L_x_16:
[----:B------:R-:W-:Y:S06]  /*1820*/  BAR.SYNC.DEFER_BLOCKING 0x0 ;  /* 0x0000000000007b1d */ /* 0x000fec0000010000 */
.L_x_17:
[----:B------:R-:W-:Y:S05]  /*1830*/  @!P4 BRA `(.L_x_18) ;  /* 0x0000005000d0c947 */ /* 0x000fea0003800000 */
[----:B------:R-:W-:-:S13]  /*1840*/  ISETP.GT.U32.AND P0, PT, R33, 0x1, PT ;  /* 0x000000012100780c */ /* 0x000fda0003f04070 */
[----:B------:R-:W-:Y:S05]  /*1850*/  @P0 EXIT ;  /* 0x000000000000094d */ /* 0x000fea0003800000 */
.L_x_19:
[----:B------:R-:W-:-:S08]  /*1860*/  NOP ;  /* 0x0000000000007918 */ /* 0x000fd00000000000 */
[----:B------:R-:W1:Y:S02]  /*1870*/  USETMAXREG.TRY_ALLOC.CTAPOOL UP0, 0xe8 ;  /* 0x000000e8000079c8 */ /* 0x000e640008000600 */
[----:B-1----:R-:W-:-:S13]  /*1880*/  PLOP3.LUT P0, PT, PT, PT, UP0, 0x80, 0x0 ;  /* 0x000000000000781c */ /* 0x002fda0003f0f008 */
[----:B------:R-:W-:Y:S05]  /*1890*/  @!P0 BRA `(.L_x_19) ;  /* 0xfffffffc00f08947 */ /* 0x000fea000383ffff */
[----:B------:R-:W-:-:S13]  /*18a0*/  LOP3.LUT P0, RZ, R8, 0xff, RZ, 0xc0, !PT ;  /* 0x000000ff08ff7812 */ /* 0x000fda000780c0ff */
[----:B------:R-:W-:Y:S05]  /*18b0*/  @!P0 EXIT ;  /* 0x000000000000894d */ /* 0x000fea0003800000 */
[----:B------:R-:W2:Y:S01]  /*18c0*/  LDL.64 R10, [R1] ;  /* 0x00000000010a7983 */ /* 0x000ea20000100a00 */
[CC--:B------:R-:W-:Y:S01]  /*18d0*/  LEA.HI R5, R3.reuse, R4.reuse, RZ, 0x2 ;  /* 0x0000000403057211 */ /* 0x0c0fe200078f10ff */
[----:B------:R-:W1:Y:S01]  /*18e0*/  S2UR UR4, SR_CgaCtaId ;  /* 0x00000000000479c3 */ /* 0x000e620000008800 */
[----:B------:R-:W-:Y:S01]  /*18f0*/  LEA.HI R3, R3, R4, RZ, 0x5 ;  /* 0x0000000403037211 */ /* 0x000fe200078f28ff */
[----:B------:R-:W-:Y:S01]  /*1900*/  UISETP.LT.AND UP0, UPT, UR40, 0x1, UPT ;  /* 0x000000012800788c */ /* 0x000fe2000bf01270 */
[--C-:B------:R-:W-:Y:S01]  /*1910*/  SHF.R.S32.HI R92, RZ, 0x2, R5.reuse ;  /* 0x00000002ff5c7819 */ /* 0x100fe20000011405 */
[----:B------:R-:W-:Y:S01]  /*1920*/  UIADD3 UR5, UR43, -0x1, URZ ;  /* 0xffffffff2b057890 */ /* 0x000fe2000fffe03f */
[----:B------:R-:W-:Y:S01]  /*1930*/  SHF.R.S32.HI R7, RZ, 0x1f, R5 ;  /* 0x0000001fff077819 */ /* 0x000fe20000011405 */
[----:B------:R-:W-:Y:S01]  /*1940*/  USEL UR42, UR40, 0x1, UP0 ;  /* 0x00000001282a7887 */ /* 0x000fe20008000000 */
[----:B------:R-:W-:Y:S01]  /*1950*/  SHF.R.S32.HI R3, RZ, 0x5, R3 ;  /* 0x00000005ff037819 */ /* 0x000fe20000011403 */
[----:B------:R-:W3:Y:S01]  /*1960*/  LDC R96, c[0x0][0x658] ;  /* 0x00019600ff607b82 */ /* 0x000ee20000000800 */
[----:B------:R-:W-:Y:S01]  /*1970*/  LEA.HI R7, R7, R92, RZ, 0x3 ;  /* 0x0000005c07077211 */ /* 0x000fe200078f18ff */
[----:B------:R-:W-:Y:S01]  /*1980*/  UMOV UR41, 0x400 ;  /* 0x0000040000297882 */ /* 0x000fe20000000000 */
[----:B------:R-:W-:Y:S01]  /*1990*/  LOP3.LUT R5, R5, 0xfffffffc, RZ, 0xc0, !PT ;  /* 0xfffffffc05057812 */ /* 0x000fe200078ec0ff */
[----:B------:R-:W-:Y:S01]  /*19a0*/  UISETP.NE.AND UP0, UPT, UR5, URZ, UPT ;  /* 0x0000003f0500728c */ /* 0x000fe2000bf05270 */
[----:B------:R-:W-:Y:S01]  /*19b0*/  LOP3.LUT R7, R7, 0xfffffff8, RZ, 0xc0, !PT ;  /* 0xfffffff807077812 */ /* 0x000fe200078ec0ff */
[----:B------:R-:W-:Y:S01]  /*19c0*/  ULDC UR6, c[0x0][0x284] ;  /* 0x0000a10000067ab9 */ /* 0x000fe20000000800 */
[----:B------:R-:W-:Y:S01]  /*19d0*/  LOP3.LUT R103, R23, 0x1, RZ, 0xfc, !PT ;  /* 0x0000000117677812 */ /* 0x000fe200078efcff */
[----:B------:R-:W4:Y:S01]  /*19e0*/  LDC.64 R98, c[0x0][0x5c8] ;  /* 0x00017200ff627b82 */ /* 0x000f220000000a00 */
[----:B------:R-:W-:Y:S01]  /*19f0*/  IMAD.IADD R5, R4, 0x1, -R5 ;  /* 0x0000000104057824 */ /* 0x000fe200078e0a05 */
[----:B------:R-:W-:Y:S01]  /*1a00*/  USHF.L.U32 UR45, UR40, 0x1, URZ ;  /* 0x00000001282d7899 */ /* 0x000fe2000800063f */
[----:B------:R-:W-:Y:S01]  /*1a10*/  IMAD.IADD R92, R92, 0x1, -R7 ;  /* 0x000000015c5c7824 */ /* 0x000fe200078e0a07 */
[----:B------:R-:W-:Y:S01]  /*1a20*/  UIADD3 UR42, -UR42, UR40, URZ ;  /* 0x000000282a2a7290 */ /* 0x000fe2000fffe13f */
[----:B------:R-:W-:-:S02]  /*1a30*/  IMAD.MOV.U32 R7, RZ, RZ, 0x1 ;  /* 0x00000001ff077424 */ /* 0x000fc400078e00ff */
[--C-:B------:R-:W-:Y:S01]  /*1a40*/  IMAD R102, R3, -0x10, -R92.reuse ;  /* 0xfffffff003667824 */ /* 0x100fe200078e0a5c */
[----:B------:R-:W0:Y:S01]  /*1a50*/  LDC R6, c[0x0][0x288] ;  /* 0x0000a200ff067b82 */ /* 0x000e220000000800 */
[--C-:B------:R-:W-:Y:S01]  /*1a60*/  SHF.R.S32.HI R93, RZ, 0x1f, R92.reuse ;  /* 0x0000001fff5d7819 */ /* 0x100fe2000001145c */
[----:B-1----:R-:W-:Y:S01]  /*1a70*/  ULEA UR41, UR4, UR41, 0x18 ;  /* 0x0000002904297291 */ /* 0x002fe2000f8ec03f */
[----:B------:R-:W-:Y:S01]  /*1a80*/  IMAD.SHL.U32 R94, R5, 0x2, RZ ;  /* 0x00000002055e7824 */ /* 0x000fe200078e00ff */
[----:B------:R-:W-:Y:S01]  /*1a90*/  USHF.L.U32 UR4, UR5, 0x3, URZ ;  /* 0x0000000305047899 */ /* 0x000fe2000800063f */
[----:B------:R-:W-:Y:S01]  /*1aa0*/  VIADD R102, R102, UR6 ;  /* 0x0000000666667c36 */ /* 0x000fe20008000000 */
[----:B------:R-:W-:Y:S01]  /*1ab0*/  USEL UR5, URZ, 0x1, UP0 ;  /* 0x000000013f057887 */ /* 0x000fe20008000000 */
[----:B------:R-:W-:Y:S01]  /*1ac0*/  IMAD.WIDE R92, R3, 0x10, R92 ;  /* 0x00000010035c7825 */ /* 0x000fe200078e025c */
[----:B------:R-:W-:Y:S01]  /*1ad0*/  UIADD3 UR46, UR41, 0x260, URZ ;  /* 0x00000260292e7890 */ /* 0x000fe2000fffe03f */
[----:B------:R-:W-:Y:S01]  /*1ae0*/  SHF.R.S32.HI R95, RZ, 0x1f, R94 ;  /* 0x0000001fff5f7819 */ /* 0x000fe2000001145e */
[----:B------:R-:W-:Y:S01]  /*1af0*/  ULOP3.LUT UR4, UR4, 0x8, URZ, 0xc0, !UPT ;  /* 0x0000000804047892 */ /* 0x000fe2000f8ec03f */
[----:B------:R-:W-:Y:S01]  /*1b00*/  IMAD.MOV.U32 R3, RZ, RZ, -0x1 ;  /* 0xffffffffff037424 */ /* 0x000fe200078e00ff */
[----:B------:R-:W-:Y:S01]  /*1b10*/  ULEA UR43, UR43, UR46, 0x3 ;  /* 0x0000002e2b2b7291 */ /* 0x000fe2000f8e183f */
[----:B------:R-:W-:Y:S01]  /*1b20*/  IMAD.U32 R104, RZ, RZ, UR5 ;  /* 0x00000005ff687e24 */ /* 0x000fe2000f8e00ff */
[----:B------:R-:W-:-:S02]  /*1b30*/  ULOP3.LUT UR47, UR4, 0x8, URZ, 0x3c, !UPT ;  /* 0x00000008042f7892 */ /* 0x000fc4000f8e3c3f */
[-C--:B---3--:R-:W-:Y:S01]  /*1b40*/  SHF.L.U32 R3, R3, R96.reuse, RZ ;  /* 0x0000006003037219 */ /* 0x088fe200000006ff */
[----:B------:R-:W-:Y:S01]  /*1b50*/  ULOP3.LUT UR44, UR4, 0x18, URZ, 0x3c, !UPT ;  /* 0x00000018042c7892 */ /* 0x000fe2000f8e3c3f */
[C---:B----4-:R-:W-:Y:S01]  /*1b60*/  SHF.L.U64.HI R97, R98.reuse, 0x3, R99 ;  /* 0x0000000362617819 */ /* 0x050fe20000010263 */
[----:B------:R-:W-:Y:S01]  /*1b70*/  IMAD.SHL.U32 R98, R98, 0x8, RZ ;  /* 0x0000000862627824 */ /* 0x000fe200078e00ff */
[----:B------:R-:W-:Y:S02]  /*1b80*/  SHF.L.U32 R96, R7, R96, RZ ;  /* 0x0000006007607219 */ /* 0x000fe400000006ff */
[----:B------:R-:W-:Y:S01]  /*1b90*/  LOP3.LUT R101, RZ, R3, RZ, 0x33, !PT ;  /* 0x00000003ff657212 */ /* 0x000fe200078e33ff */
[----:B0-----:R-:W-:Y:S01]  /*1ba0*/  IMAD R99, R5, -0x2, R6 ;  /* 0xfffffffe05637824 */ /* 0x001fe200078e0206 */
[----:B--2---:R-:W-:-:S07]  /*1bb0*/  SHF.L.U64.HI R100, R10, 0x1, R0 ;  /* 0x000000010a647819 */ /* 0x004fce0000010200 */
.L_x_169:
[----:B------:R-:W-:-:S04]  /*1bc0*/  SHF.L.U32 R0, R104, 0x1f, RZ ;  /* 0x0000001f68007819 */ /* 0x000fc800000006ff */
[----:B------:R-:W0:Y:S02]  /*1bd0*/  SYNCS.PHASECHK.TRANS64.TRYWAIT P0, [UR43+-0x8], R0 ;  /* 0xfffff800ff0075a7 */ /* 0x000e24000800016b */
[----:B01-34-:R-:W-:Y:S05]  /*1be0*/  @!P0 BRA `(.L_x_20) ;  /* 0x0000007000948947 */ /* 0x01bfea0003800000 */
.L_x_224:
[----:B------:R-:W-:Y:S02]  /*1bf0*/  ULDC UR4, c[0x0][0x28c] ;  /* 0x0000a30000047ab9 */ /* 0x000fe40000000800 */
[----:B------:R-:W-:-:S13]  /*1c00*/  ISETP.LT.AND P0, PT, RZ, UR4, PT ;  /* 0x00000004ff007c0c */ /* 0x000fda000bf01270 */
[----:B------:R-:W-:Y:S05]  /*1c10*/  @P0 BRA `(.L_x_21) ;  /* 0x0000000000400947 */ /* 0x000fea0003800000 */
[----:B0-----:R-:W-:Y:S01]  /*1c20*/  MOV R0, 0x0 ;  /* 0x0000000000007802 */ /* 0x001fe20000000f00 */
[----:B------:R-:W-:Y:S01]  /*1c30*/  ULDC.64 UR4, c[0x4][0x68] ;  /* 0x01001a0000047ab9 */ /* 0x000fe20000000a00 */
[----:B------:R-:W-:Y:S01]  /*1c40*/  ULDC.64 UR6, c[0x4][0x8] ;  /* 0x0100020000067ab9 */ /* 0x000fe20000000a00 */
[----:B------:R-:W-:Y:S01]  /*1c50*/  IMAD.U32 R4, RZ, RZ, UR4 ;  /* 0x00000004ff047e24 */ /* 0x000fe2000f8e00ff */
[----:B------:R0:W1:Y:S01]  /*1c60*/  LDC.64 R14, c[0x4][R0] ;  /* 0x01000000000e7b82 */ /* 0x0000620000000a00 */
[----:B------:R-:W-:Y:S01]  /*1c70*/  IMAD.U32 R5, RZ, RZ, UR5 ;  /* 0x00000005ff057e24 */ /* 0x000fe2000f8e00ff */
[----:B------:R-:W-:Y:S01]  /*1c80*/  ULDC.64 UR4, c[0x4][0x70] ;  /* 0x01001c0000047ab9 */ /* 0x000fe20000000a00 */
[----:B------:R-:W-:Y:S02]  /*1c90*/  IMAD.U32 R10, RZ, RZ, UR6 ;  /* 0x00000006ff0a7e24 */ /* 0x000fe4000f8e00ff */
[----:B------:R-:W-:Y:S02]  /*1ca0*/  IMAD.U32 R6, RZ, RZ, UR4 ;  /* 0x00000004ff067e24 */ /* 0x000fe4000f8e00ff */
[----:B------:R-:W-:-:S02]  /*1cb0*/  IMAD.U32 R7, RZ, RZ, UR5 ;  /* 0x00000005ff077e24 */ /* 0x000fc4000f8e00ff */
[----:B------:R-:W-:Y:S02]  /*1cc0*/  IMAD.U32 R11, RZ, RZ, UR7 ;  /* 0x00000007ff0b7e24 */ /* 0x000fe4000f8e00ff */
[----:B------:R-:W-:Y:S02]  /*1cd0*/  IMAD.MOV.U32 R8, RZ, RZ, 0x1e1 ;  /* 0x000001e1ff087424 */ /* 0x000fe400078e00ff */
[----:B------:R-:W-:Y:S02]  /*1ce0*/  IMAD.MOV.U32 R12, RZ, RZ, 0x1 ;  /* 0x00000001ff0c7424 */ /* 0x000fe400078e00ff */
[----:B0-----:R-:W-:-:S07]  /*1cf0*/  IMAD.MOV.U32 R13, RZ, RZ, RZ ;  /* 0x000000ffff0d7224 */ /* 0x001fce00078e00ff */
[----:B------:R-:W-:-:S07]  /*1d00*/  LEPC R20, `(.L_x_21) ;  /* 0x000000001014794e */ /* 0x000fce0000000000 */
[----:B-1---5:R-:W-:Y:S05]  /*1d10*/  CALL.ABS.NOINC R14 ;  /* 0x000000000e007343 */ /* 0x022fea0003c00000 */
.L_x_21:
[----:B------:R-:W-:-:S13]  /*1d20*/  ISETP.NE.AND P0, PT, R103, 0x3, PT ;  /* 0x000000036700780c */ /* 0x000fda0003f05270 */
[----:B------:R-:W-:Y:S05]  /*1d30*/  @!P0 BRA `(.L_x_22) ;  /* 0x0000000000048947 */ /* 0x000fea0003800000 */
[----:B------:R-:W-:Y:S01]  /*1d40*/  BPT.TRAP 0x1 ;  /* 0x000000040000795c */ /* 0x000fe20000300000 */
.L_x_22:
[----:B0-----:R-:W-:Y:S02]  /*1d50*/  IMAD.U32 R3, RZ, RZ, UR39 ;  /* 0x00000027ff037e24 */ /* 0x001fe4000f8e00ff */
[----:B------:R-:W-:-:S03]  /*1d60*/  IMAD.U32 R0, RZ, RZ, UR38 ;  /* 0x00000026ff007e24 */ /* 0x000fc6000f8e00ff */
[----:B------:R-:W-:Y:S02]  /*1d70*/  LEA R3, R3, UR41, 0x3 ;  /* 0x0000002903037c11 */ /* 0x000fe4000f8e18ff */
[----:B------:R-:W-:-:S04]  /*1d80*/  SHF.L.U32 R0, R0, 0x1f, RZ ;  /* 0x0000001f00007819 */ /* 0x000fc800000006ff */
[----:B------:R0:W1:Y:S01]  /*1d90*/  SYNCS.PHASECHK.TRANS64.TRYWAIT P1, [R3+URZ], R0 ;  /* 0x00000000030075a7 */ /* 0x000062000802017f */
[----:B------:R-:W-:Y:S05]  /*1da0*/  @!P0 BRA `(.L_x_23) ;  /* 0x0000000000048947 */ /* 0x000fea0003800000 */
[----:B------:R-:W-:Y:S01]  /*1db0*/  BPT.TRAP 0x1 ;  /* 0x000000040000795c */ /* 0x000fe20000300000 */
.L_x_23:
[----:B------:R-:W-:-:S05]  /*1dc0*/  IMAD.U32 R4, RZ, RZ, UR42 ;  /* 0x0000002aff047e24 */ /* 0x000fca000f8e00ff */
[----:B------:R-:W-:Y:S01]  /*1dd0*/  ISETP.GE.AND P2, PT, R4, 0x1, PT ;  /* 0x000000010400780c */ /* 0x000fe20003f46270 */
[----:B-1----:R-:W-:-:S12]  /*1de0*/  @P1 BRA `(.L_x_24) ;  /* 0x0000000000081947 */ /* 0x002fd80003800000 */
[----:B------:R-:W1:Y:S02]  /*1df0*/  SYNCS.PHASECHK.TRANS64.TRYWAIT P1, [R3+URZ], R0 ;  /* 0x00000000030075a7 */ /* 0x000e64000802017f */
[----:B-1----:R-:W-:Y:S05]  /*1e00*/  @!P1 BRA `(.L_x_25) ;  /* 0x0000007000249947 */ /* 0x002fea0003800000 */
.L_x_24:
[----:B------:R-:W-:Y:S05]  /*1e10*/  WARPSYNC.ALL ;  /* 0x0000000000007948 */ /* 0x000fea0003800000 */
[----:B------:R-:W-:Y:S01]  /*1e20*/  UIADD3 UR4, UR41, 0x380, URZ ;  /* 0x0000038029047890 */ /* 0x000fe2000fffe03f */
[----:B------:R-:W-:Y:S01]  /*1e30*/  WARPGROUP.ARRIVE ;  /* 0x00000000000079c5 */ /* 0x000fe20000000000 */
[----:B------:R-:W-:Y:S02]  /*1e40*/  UIADD3 UR5, UR41, 0x12b80, URZ ;  /* 0x00012b8029057890 */ /* 0x000fe4000fffe03f */
[----:B------:R-:W-:Y:S02]  /*1e50*/  USHF.R.U32.HI UR4, URZ, 0x4, UR4 ;  /* 0x000000043f047899 */ /* 0x000fe40008011604 */
[----:B------:R-:W-:-:S02]  /*1e60*/  USHF.R.U32.HI UR5, URZ, 0x4, UR5 ;  /* 0x000000043f057899 */ /* 0x000fc40008011605 */
[----:B------:R-:W-:Y:S02]  /*1e70*/  ULOP3.LUT UR4, UR4, 0x3fff, URZ, 0xc0, !UPT ;  /* 0x00003fff04047892 */ /* 0x000fe4000f8ec03f */
[----:B------:R-:W-:Y:S02]  /*1e80*/  ULOP3.LUT UR5, UR5, 0x3fff, URZ, 0xc0, !UPT ;  /* 0x00003fff05057892 */ /* 0x000fe4000f8ec03f */
[----:B------:R-:W-:Y:S02]  /*1e90*/  ULOP3.LUT UR10, UR4, 0x10000, URZ, 0xfc, !UPT ;  /* 0x00010000040a7892 */ /* 0x000fe4000f8efc3f */
[----:B------:R-:W-:Y:S02]  /*1ea0*/  ULOP3.LUT UR9, UR5, 0x10000, URZ, 0xfc, !UPT ;  /* 0x0001000005097892 */ /* 0x000fe4000f8efc3f */
[----:B------:R-:W-:Y:S02]  /*1eb0*/  ULEA UR4, UR39, UR10, 0x7 ;  /* 0x0000000a27047291 */ /* 0x000fe4000f8e383f */
[----:B------:R-:W-:Y:S01]  /*1ec0*/  ULEA UR6, UR39, UR9, 0x8 ;  /* 0x0000000927067291 */ /* 0x000fe2000f8e403f */
[----:B------:R-:W-:Y:S01]  /*1ed0*/  UMOV UR5, 0xc0000010 ;  /* 0xc000001000057882 */ /* 0x000fe20000000000 */
[----:B------:R-:W-:-:S07]  /*1ee0*/  UMOV UR7, 0xc0000010 ;  /* 0xc000001000077882 */ /* 0x000fce0000000000 */
[----:B------:R-:W-:Y:S03]  /*1ef0*/  HGMMA.64x128x16.F32.BF16 R24, gdesc[UR4], RZ, !UPT, gsb0 ;  /* 0x01e00000041879f0 */ /* 0x000fe6000c0018ff */
[----:B------:R-:W-:Y:S02]  /*1f00*/  WARPGROUP.DEPBAR.LE gsb0, 0x0 ;  /* 0x00008000000079c5 */ /* 0x000fe40000010000 */
[----:B------:R-:W-:Y:S05]  /*1f10*/  @!P2 BRA `(.L_x_26) ;  /* 0x0000000000b8a947 */ /* 0x000fea0003800000 */
[----:B------:R-:W-:Y:S01]  /*1f20*/  UIADD3 UR4, UR39, 0x1, URZ ;  /* 0x0000000127047890 */ /* 0x000fe2000fffe03f */
[----:B01----:R-:W-:Y:S02]  /*1f30*/  IMAD.U32 R0, RZ, RZ, UR42 ;  /* 0x0000002aff007e24 */ /* 0x003fe4000f8e00ff */
[----:B------:R-:W-:Y:S01]  /*1f40*/  IMAD.U32 R3, RZ, RZ, UR39 ;  /* 0x00000027ff037e24 */ /* 0x000fe2000f8e00ff */
[----:B------:R-:W-:-:S04]  /*1f50*/  UISETP.NE.AND UP0, UPT, UR4, 0x25, UPT ;  /* 0x000000250400788c */ /* 0x000fc8000bf05270 */
[----:B------:R-:W-:Y:S02]  /*1f60*/  USEL UR5, URZ, 0x1, UP0 ;  /* 0x000000013f057887 */ /* 0x000fe40008000000 */
[----:B------:R-:W-:Y:S02]  /*1f70*/  USEL UR8, UR4, URZ, UP0 ;  /* 0x0000003f04087287 */ /* 0x000fe40008000000 */
[----:B------:R-:W-:-:S06]  /*1f80*/  ULOP3.LUT UR5, UR38, UR5, URZ, 0x3c, !UPT ;  /* 0x0000000526057292 */ /* 0x000fcc000f8e3c3f */
[----:B------:R-:W-:-:S07]  /*1f90*/  IMAD.U32 R6, RZ, RZ, UR5 ;  /* 0x00000005ff067e24 */ /* 0x000fce000f8e00ff */
.L_x_33:
[----:B------:R-:W-:Y:S05]  /*1fa0*/  @!P0 BRA `(.L_x_27) ;  /* 0x0000000000048947 */ /* 0x000fea0003800000 */
[----:B------:R-:W-:Y:S01]  /*1fb0*/  BPT.TRAP 0x1 ;  /* 0x000000040000795c */ /* 0x000fe20000300000 */
.L_x_27:
[----:B------:R-:W-:Y:S01]  /*1fc0*/  ULEA UR4, UR8, UR41, 0x3 ;  /* 0x0000002908047291 */ /* 0x000fe2000f8e183f */
[----:B------:R-:W-:-:S08]  /*1fd0*/  SHF.L.U32 R4, R6, 0x1f, RZ ;  /* 0x0000001f06047819 */ /* 0x000fd000000006ff */
[----:B------:R0:W1:Y:S01]  /*1fe0*/  SYNCS.PHASECHK.TRANS64.TRYWAIT P1, [UR4], R4 ;  /* 0x00000004ff0075a7 */ /* 0x0000620008020144 */
[----:B------:R-:W-:Y:S05]  /*1ff0*/  @!P0 BRA `(.L_x_28) ;  /* 0x0000000000048947 */ /* 0x000fea0003800000 */
[----:B------:R-:W-:Y:S01]  /*2000*/  BPT.TRAP 0x1 ;  /* 0x000000040000795c */ /* 0x000fe20000300000 */
.L_x_28:
[----:B-1----:R-:W-:Y:S05]  /*2010*/  @P1 BRA `(.L_x_29) ;  /* 0x0000000000081947 */ /* 0x002fea0003800000 */
[----:B------:R-:W1:Y:S02]  /*2020*/  SYNCS.PHASECHK.TRANS64.TRYWAIT P1, [UR4], R4 ;  /* 0x00000004ff0075a7 */ /* 0x000e640008020144 */
[----:B-1----:R-:W-:Y:S05]  /*2030*/  @!P1 BRA `(.L_x_30) ;  /* 0x0000006c00ac9947 */ /* 0x002fea0003800000 */
.L_x_29:
[----:B------:R-:W-:Y:S01]  /*2040*/  ULEA UR4, UR8, UR10, 0x7 ;  /* 0x0000000a08047291 */ /* 0x000fe2000f8e383f */
[----:B------:R-:W-:Y:S01]  /*2050*/  WARPGROUP.ARRIVE ;  /* 0x00000000000079c5 */ /* 0x000fe20000000000 */
[----:B------:R-:W-:Y:S01]  /*2060*/  ULEA UR6, UR8, UR9, 0x8 ;  /* 0x0000000908067291 */ /* 0x000fe2000f8e403f */
[----:B------:R-:W-:Y:S01]  /*2070*/  UMOV UR5, 0xc0000010 ;  /* 0xc000001000057882 */ /* 0x000fe20000000000 */
[----:B------:R-:W-:-:S07]  /*2080*/  UMOV UR7, 0xc0000010 ;  /* 0xc000001000077882 */ /* 0x000fce0000000000 */
[----:B------:R-:W-:Y:S03]  /*2090*/  HGMMA.64x128x16.F32.BF16 R24, gdesc[UR4], R24, gsb0 ;  /* 0x01e00000041879f0 */ /* 0x000fe60008001818 */
[----:B------:R-:W-:Y:S02]  /*20a0*/  WARPGROUP.DEPBAR.LE gsb0, 0x0 ;  /* 0x00008000000079c5 */ /* 0x000fe40000010000 */
[----:B------:R-:W-:Y:S05]  /*20b0*/  @!P0 BRA `(.L_x_31) ;  /* 0x0000000000048947 */ /* 0x000fea0003800000 */
[----:B------:R-:W-:Y:S01]  /*20c0*/  BPT.TRAP 0x1 ;  /* 0x000000040000795c */ /* 0x000fe20000300000 */
.L_x_31:
[----:B------:R-:W-:-:S13]  /*20d0*/  ISETP.NE.AND P1, PT, R89, RZ, PT ;  /* 0x000000ff5900720c */ /* 0x000fda0003f25270 */
[----:B01----:R-:W-:-:S05]  /*20e0*/  @P1 LEA R4, R3, UR41, 0x3 ;  /* 0x0000002903041c11 */ /* 0x003fca000f8e18ff */
[----:B------:R-:W-:-:S05]  /*20f0*/  @P1 VIADD R5, R4, 0x128 ;  /* 0x0000012804051836 */ /* 0x000fca0000000000 */
[----:B------:R-:W-:-:S04]  /*2100*/  @P1 PRMT R5, R88, 0x654, R5 ;  /* 0x0000065458051816 */ /* 0x000fc80000000005 */
[----:B------:R0:W-:Y:S01]  /*2110*/  @P1 SYNCS.ARRIVE.TRANS64.RED.A1T0 RZ, [R5+URZ], RZ ;  /* 0x000000ff05ff19a7 */ /* 0x0001e2000810043f */
[----:B------:R-:W-:-:S13]  /*2120*/  ISETP.GT.U32.AND P1, PT, R23, 0x1, PT ;  /* 0x000000011700780c */ /* 0x000fda0003f24070 */
[----:B0-----:R-:W-:Y:S05]  /*2130*/  @P1 BRA `(.L_x_32) ;  /* 0x0000000000041947 */ /* 0x001fea0003800000 */
[----:B------:R-:W-:Y:S01]  /*2140*/  BPT.TRAP 0x1 ;  /* 0x000000040000795c */ /* 0x000fe20000300000 */
.L_x_32:
[----:B------:R-:W-:Y:S01]  /*2150*/  UIADD3 UR8, UR8, 0x1, URZ ;  /* 0x0000000108087890 */ /* 0x000fe2000fffe03f */
[C---:B------:R-:W-:Y:S01]  /*2160*/  ISETP.GT.AND P2, PT, R0.reuse, 0x1, PT ;  /* 0x000000010000780c */ /* 0x040fe20003f44270 */
[----:B------:R-:W-:Y:S02]  /*2170*/  VIADD R3, R3, 0x1 ;  /* 0x0000000103037836 */ /* 0x000fe40000000000 */
[----:B------:R-:W-:Y:S01]  /*2180*/  UISETP.NE.AND UP0, UPT, UR8, 0x25, UPT ;  /* 0x000000250800788c */ /* 0x000fe2000bf05270 */
[----:B------:R-:W-:Y:S02]  /*2190*/  VIADD R0, R0, 0xffffffff ;  /* 0xffffffff00007836 */ /* 0x000fe40000000000 */
[C---:B------:R-:W-:Y:S01]  /*21a0*/  ISETP.NE.AND P1, PT, R3.reuse, 0x25, PT ;  /* 0x000000250300780c */ /* 0x040fe20003f25270 */
[----:B------:R-:W-:Y:S02]  /*21b0*/  USEL UR4, URZ, 0x1, UP0 ;  /* 0x000000013f047887 */ /* 0x000fe40008000000 */
[----:B------:R-:W-:Y:S01]  /*21c0*/  USEL UR8, UR8, URZ, UP0 ;  /* 0x0000003f08087287 */ /* 0x000fe20008000000 */
[----:B------:R-:W-:-:S03]  /*21d0*/  SEL R3, R3, RZ, P1 ;  /* 0x000000ff03037207 */ /* 0x000fc60000800000 */
[----:B------:R-:W-:Y:S01]  /*21e0*/  LOP3.LUT R6, R6, UR4, RZ, 0x3c, !PT ;  /* 0x0000000406067c12 */ /* 0x000fe2000f8e3cff */
[----:B------:R-:W-:Y:S07]  /*21f0*/  @P2 BRA `(.L_x_33) ;  /* 0xfffffffc00682947 */ /* 0x000fee000383ffff */
.L_x_26:
[----:B01----:R-:W0:Y:S01]  /*2200*/  LDC R0, c[0x0][0x28c] ;  /* 0x0000a300ff007b82 */ /* 0x003e220000000800 */
[----:B------:R-:W-:-:S04]  /*2210*/  IMAD.U32 R3, RZ, RZ, UR47 ;  /* 0x0000002fff037e24 */ /* 0x000fc8000f8e00ff */
[----:B------:R1:W-:Y:S01]  /*2220*/  SYNCS.ARRIVE.TRANS64.A1T0 RZ, [R3+UR46], RZ ;  /* 0x000000ff03ff79a7 */ /* 0x0003e2000810002e */
[----:B0-----:R-:W-:-:S13]  /*2230*/  ISETP.GE.AND P1, PT, R0, 0x1, PT ;  /* 0x000000010000780c */ /* 0x001fda0003f26270 */
[----:B-1----:R-:W-:Y:S05]  /*2240*/  @!P1 BRA `(.L_x_34) ;  /* 0x0000000000509947 */ /* 0x002fea0003800000 */
[----:B------:R-:W-:Y:S05]  /*2250*/  @!P0 BRA `(.L_x_35) ;  /* 0x0000000000048947 */ /* 0x000fea0003800000 */
[----:B------:R-:W-:Y:S01]  /*2260*/  BPT.TRAP 0x1 ;  /* 0x000000040000795c */ /* 0x000fe20000300000 */
.L_x_35:
[----:B------:R-:W-:Y:S01]  /*2270*/  ISETP.NE.AND P0, PT, R89, RZ, PT ;  /* 0x000000ff5900720c */ /* 0x000fe20003f05270 */
[----:B------:R-:W-:Y:S01]  /*2280*/  BSSY B0, `(.L_x_36) ;  /* 0x000000e000007945 */ /* 0x000fe20003800000 */
[----:B------:R-:W-:-:S11]  /*2290*/  ISETP.GT.U32.AND P1, PT, R23, 0x1, PT ;  /* 0x000000011700780c */ /* 0x000fd60003f24070 */
[----:B------:R-:W-:Y:S05]  /*22a0*/  @!P0 BRA `(.L_x_37) ;  /* 0x00000000002c8947 */ /* 0x000fea0003800000 */
[----:B------:R-:W-:-:S04]  /*22b0*/  UIADD3 UR6, UR39, UR42, URZ ;  /* 0x0000002a27067290 */ /* 0x000fc8000fffe03f */
[----:B------:R-:W-:-:S04]  /*22c0*/  UIMAD.WIDE.U32 UR4, UR6, -0x45306eb3, URZ ;  /* 0xbacf914d060478a5 */ /* 0x000fc8000f8e003f */
[----:B------:R-:W-:-:S04]  /*22d0*/  UIADD3 UR4, UR6, -UR5, URZ ;  /* 0x8000000506047290 */ /* 0x000fc8000fffe03f */
[----:B------:R-:W-:-:S04]  /*22e0*/  ULEA.HI UR4, UR4, UR5, URZ, 0x1f ;  /* 0x0000000504047291 */ /* 0x000fc8000f8ff83f */
[----:B------:R-:W-:-:S04]  /*22f0*/  USHF.R.U32.HI UR4, URZ, 0x5, UR4 ;  /* 0x000000053f047899 */ /* 0x000fc80008011604 */
[----:B------:R-:W-:-:S04]  /*2300*/  UIMAD UR4, UR4, -0x25, UR6 ;  /* 0xffffffdb040478a4 */ /* 0x000fc8000f8e0206 */
[----:B------:R-:W-:-:S04]  /*2310*/  ULEA UR4, UR4, UR41, 0x3 ;  /* 0x0000002904047291 */ /* 0x000fc8000f8e183f */
[----:B------:R-:W-:-:S06]  /*2320*/  UIADD3 UR4, UR4, 0x128, URZ ;  /* 0x0000012804047890 */ /* 0x000fcc000fffe03f */
[----:B------:R-:W-:-:S05]  /*2330*/  IMAD.U32 R3, RZ, RZ, UR4 ;  /* 0x00000004ff037e24 */ /* 0x000fca000f8e00ff */
[----:B------:R-:W-:-:S04]  /*2340*/  PRMT R0, R88, 0x654, R3 ;  /* 0x0000065458007816 */ /* 0x000fc80000000003 */
[----:B------:R0:W-:Y:S03]  /*2350*/  SYNCS.ARRIVE.TRANS64.RED.A1T0 RZ, [R0+URZ], RZ ;  /* 0x000000ff00ff79a7 */ /* 0x0001e6000810043f */
.L_x_37:
[----:B------:R-:W-:Y:S05]  /*2360*/  BSYNC B0 ;  /* 0x0000000000007941 */ /* 0x000fea0003800000 */
.L_x_36:
[----:B------:R-:W-:Y:S05]  /*2370*/  @P1 BRA `(.L_x_34) ;  /* 0x0000000000041947 */ /* 0x000fea0003800000 */
[----:B------:R-:W-:Y:S01]  /*2380*/  BPT.TRAP 0x1 ;  /* 0x000000040000795c */ /* 0x000fe20000300000 */
.L_x_34:
[----:B0-----:R-:W-:Y:S01]  /*2390*/  SHF.L.U32 R0, R104, 0x1f, RZ ;  /* 0x0000001f68007819 */ /* 0x001fe200000006ff */
[----:B------:R-:W-:Y:S01]  /*23a0*/  UIADD3 UR39, UR39, UR45, URZ ;  /* 0x0000002d27277290 */ /* 0x000fe2000fffe03f */
[----:B------:R-:W-:Y:S01]  /*23b0*/  SHF.R.S32.HI R11, RZ, 0x1f, R19 ;  /* 0x0000001fff0b7819 */ /* 0x000fe20000011413 */
[----:B------:R-:W-:Y:S01]  /*23c0*/  UISETP.GE.U32.AND UP1, UPT, UR45, 0x25, UPT ;  /* 0x000000252d00788c */ /* 0x000fe2000bf26070 */
[----:B------:R-:W0:Y:S01]  /*23d0*/  SYNCS.PHASECHK.TRANS64.TRYWAIT P0, [UR43+0x8], R0 ;  /* 0x00000800ff0075a7 */ /* 0x000e22000800016b */
[----:B------:R-:W-:Y:S02]  /*23e0*/  UISETP.GT.U32.AND UP0, UPT, UR39, 0x24, UPT ;  /* 0x000000242700788c */ /* 0x000fe4000bf04070 */
[----:B------:R-:W-:Y:S02]  /*23f0*/  UIMAD.WIDE.U32 UR4, UR39, -0x45306eb3, URZ ;  /* 0xbacf914d270478a5 */ /* 0x000fe4000f8e003f */
[----:B------:R-:W-:Y:S02]  /*2400*/  UISETP.LT.U32.AND UP0, UPT, UR45, 0x25, UP0 ;  /* 0x000000252d00788c */ /* 0x000fe40008701070 */
[----:B------:R-:W-:-:S02]  /*2410*/  UIADD3 UR4, UR39, -UR5, URZ ;  /* 0x8000000527047290 */ /* 0x000fc4000fffe03f */
[----:B------:R-:W-:Y:S02]  /*2420*/  USEL UR6, URZ, 0x1, !UP0 ;  /* 0x000000013f067887 */ /* 0x000fe4000c000000 */
[----:B------:R-:W-:Y:S02]  /*2430*/  ULEA.HI UR4, UR4, UR5, URZ, 0x1f ;  /* 0x0000000504047291 */ /* 0x000fe4000f8ff83f */
[----:B------:R-:W-:Y:S02]  /*2440*/  ULOP3.LUT UR38, UR38, UR6, URZ, 0x3c, !UPT ;  /* 0x0000000626267292 */ /* 0x000fe4000f8e3c3f */
[----:B------:R-:W-:-:S04]  /*2450*/  USHF.R.U32.HI UR4, URZ, 0x5, UR4 ;  /* 0x000000053f047899 */ /* 0x000fc80008011604 */
[----:B------:R-:W-:Y:S02]  /*2460*/  @UP1 ULOP3.LUT UR38, UR38, 0x1, UR4, 0x78, !UPT ;  /* 0x0000000126261892 */ /* 0x000fe4000f8e7804 */
[----:B------:R-:W-:Y:S01]  /*2470*/  UIMAD UR39, UR4, -0x25, UR39 ;  /* 0xffffffdb042778a4 */ /* 0x000fe2000f8e0227 */
[----:B0-----:R-:W-:Y:S11]  /*2480*/  @!P0 BRA `(.L_x_38) ;  /* 0x0000006800b08947 */ /* 0x001ff60003800000 */
.L_x_225:
[----:B------:R-:W-:Y:S01]  /*2490*/  IMAD.SHL.U32 R7, R22, 0x40, RZ ;  /* 0x0000004016077824 */ /* 0x000fe200078e00ff */
[----:B------:R-:W-:Y:S01]  /*24a0*/  ULDC UR6, c[0x0][0x284] ;  /* 0x0000a10000067ab9 */ /* 0x000fe20000000800 */
[----:B------:R-:W-:Y:S01]  /*24b0*/  IMAD.SHL.U32 R12, R18, 0x80, RZ ;  /* 0x00000080120c7824 */ /* 0x000fe200078e00ff */
[----:B------:R-:W-:Y:S01]  /*24c0*/  ULDC.64 UR4, c[0x0][0x5d0] ;  /* 0x0001740000047ab9 */ /* 0x000fe20000000a00 */
[----:B------:R-:W-:Y:S01]  /*24d0*/  IMAD.WIDE R20, R22, 0x40, R92 ;  /* 0x0000004016147825 */ /* 0x000fe200078e025c */
[----:B------:R-:W-:Y:S01]  /*24e0*/  ISETP.GE.AND P0, PT, R7, UR6, PT ;  /* 0x0000000607007c0c */ /* 0x000fe2000bf06270 */
[----:B------:R-:W-:Y:S01]  /*24f0*/  ULDC UR6, c[0x0][0x288] ;  /* 0x0000a20000067ab9 */ /* 0x000fe20000000800 */
[----:B------:R-:W-:Y:S01]  /*2500*/  SHF.R.S32.HI R13, RZ, 0x1f, R12 ;  /* 0x0000001fff0d7819 */ /* 0x000fe2000001140c */
[----:B0-----:R-:W-:Y:S01]  /*2510*/  IMAD R0, R11, UR4, RZ ;  /* 0x000000040b007c24 */ /* 0x001fe2000f8e02ff */
[----:B------:R-:W-:Y:S01]  /*2520*/  ISETP.GE.OR P0, PT, R12, UR6, P0 ;  /* 0x000000060c007c0c */ /* 0x000fe20008706670 */
[----:B------:R-:W-:-:S04]  /*2530*/  IMAD.WIDE.U32 R4, R19, UR4, R94 ;  /* 0x0000000413047c25 */ /* 0x000fc8000f8e005e */
[----:B------:R-:W-:Y:S01]  /*2540*/  IMAD R3, R19, UR5, R0 ;  /* 0x0000000513037c24 */ /* 0x000fe2000f8e0200 */
[----:B------:R-:W-:Y:S01]  /*2550*/  IADD3 R4, P1, R12, R4, RZ ;  /* 0x000000040c047210 */ /* 0x000fe20007f3e0ff */
[----:B------:R-:W-:Y:S02]  /*2560*/  ULDC.64 UR4, c[0x0][0x5c8] ;  /* 0x0001720000047ab9 */ /* 0x000fe40000000a00 */
[----:B------:R-:W-:Y:S01]  /*2570*/  IMAD R9, R21, UR4, RZ ;  /* 0x0000000415097c24 */ /* 0x000fe2000f8e02ff */
[----:B------:R-:W-:-:S03]  /*2580*/  IADD3.X R5, R13, R5, R3, P1, !PT ;  /* 0x000000050d057210 */ /* 0x000fc60000ffe403 */
[C---:B------:R-:W-:Y:S02]  /*2590*/  IMAD R9, R20.reuse, UR5, R9 ;  /* 0x0000000514097c24 */ /* 0x040fe4000f8e0209 */
[----:B------:R-:W-:Y:S01]  /*25a0*/  IMAD.WIDE.U32 R106, R20, UR4, R4 ;  /* 0x00000004146a7c25 */ /* 0x000fe2000f8e0004 */
[----:B------:R-:W-:Y:S06]  /*25b0*/  @P0 BRA `(.L_x_39) ;  /* 0x0000003c00dc0947 */ /* 0x000fec0003800000 */
[----:B-----5:R-:W-:Y:S01]  /*25c0*/  FSETP.NEU.AND P0, PT, R91, RZ, PT ;  /* 0x000000ff5b00720b */ /* 0x020fe20003f0d000 */
[----:B------:R-:W-:Y:S01]  /*25d0*/  IMAD.IADD R3, R99, 0x1, -R12 ;  /* 0x0000000163037824 */ /* 0x000fe200078e0a0c */
[----:B------:R-:W-:Y:S01]  /*25e0*/  BSSY B0, `(.L_x_39) ;  /* 0x00003f4000007945 */ /* 0x000fe20003800000 */
[----:B------:R-:W-:Y:S02]  /*25f0*/  IMAD.IADD R0, R102, 0x1, -R7 ;  /* 0x0000000166007824 */ /* 0x000fe400078e0a07 */
[----:B------:R-:W-:Y:S01]  /*2600*/  IMAD.IADD R9, R107, 0x1, R9 ;  /* 0x000000016b097824 */ /* 0x000fe200078e0209 */
[----:B------:R-:W-:-:S04]  /*2610*/  ISETP.GT.AND P2, PT, R3, RZ, PT ;  /* 0x000000ff0300720c */ /* 0x000fc80003f44270 */
[----:B------:R-:W-:-:S03]  /*2620*/  ISETP.GT.AND P1, PT, R0, RZ, P2 ;  /* 0x000000ff0000720c */ /* 0x000fc60001724270 */
[----:B------:R-:W-:Y:S10]  /*2630*/  @!P0 BRA `(.L_x_40) ;  /* 0x0000002c00208947 */ /* 0x000ff40003800000 */
[----:B------:R-:W0:Y:S01]  /*2640*/  LDC.64 R108, c[0x0][0x5b8] ;  /* 0x00016e00ff6c7b82 */ /* 0x000e220000000a00 */
[----:B------:R-:W-:-:S07]  /*2650*/  ULDC.64 UR4, c[0x0][0x5c0] ;  /* 0x0001700000047ab9 */ /* 0x000fce0000000a00 */
[----:B------:R-:W1:Y:S08]  /*2660*/  LDC.64 R110, c[0x0][0x5b0] ;  /* 0x00016c00ff6e7b82 */ /* 0x000e700000000a00 */
[----:B------:R-:W2:Y:S01]  /*2670*/  LDC.64 R112, c[0x0][0x5a8] ;  /* 0x00016a00ff707b82 */ /* 0x000ea20000000a00 */
[-C--:B0-----:R-:W-:Y:S02]  /*2680*/  IMAD R6, R11, R108.reuse, RZ ;  /* 0x0000006c0b067224 */ /* 0x081fe400078e02ff */
[----:B------:R-:W-:-:S04]  /*2690*/  IMAD.WIDE.U32 R4, R19, R108, R94 ;  /* 0x0000006c13047225 */ /* 0x000fc800078e005e */
[----:B------:R-:W-:Y:S01]  /*26a0*/  IMAD R105, R19, R109, R6 ;  /* 0x0000006d13697224 */ /* 0x000fe200078e0206 */
[----:B------:R-:W-:Y:S01]  /*26b0*/  IADD3 R6, P0, R12, R4, RZ ;  /* 0x000000040c067210 */ /* 0x000fe20007f1e0ff */
[----:B-1----:R-:W-:-:S03]  /*26c0*/  IMAD R4, R21, R110, RZ ;  /* 0x0000006e15047224 */ /* 0x002fc600078e02ff */
[----:B------:R-:W-:Y:S01]  /*26d0*/  IADD3.X R7, R13, R5, R105, P0, !PT ;  /* 0x000000050d077210 */ /* 0x000fe200007fe469 */
[C---:B------:R-:W-:Y:S02]  /*26e0*/  IMAD R107, R20.reuse, R111, R4 ;  /* 0x0000006f146b7224 */ /* 0x040fe400078e0204 */
[----:B------:R-:W-:-:S04]  /*26f0*/  IMAD.WIDE.U32 R4, R20, R110, R6 ;  /* 0x0000006e14047225 */ /* 0x000fc800078e0006 */
[----:B------:R-:W-:Y:S01]  /*2700*/  IMAD.IADD R5, R5, 0x1, R107 ;  /* 0x0000000105057824 */ /* 0x000fe200078e026b */
[----:B--2---:R-:W-:-:S04]  /*2710*/  LEA R10, P0, R4, R112, 0x1 ;  /* 0x00000070040a7211 */ /* 0x004fc800078008ff */
[----:B------:R-:W-:-:S05]  /*2720*/  LEA.HI.X R11, R4, R113, R5, 0x1, P0 ;  /* 0x00000071040b7211 */ /* 0x000fca00000f0c05 */
[----:B------:R-:W2:Y:S01]  /*2730*/  @P1 LDG.E.LTC128B.U16 R18, desc[UR36][R10.64] ;  /* 0x000000240a121981 */ /* 0x000ea2000c1e1520 */
[----:B------:R-:W-:Y:S01]  /*2740*/  IMAD.WIDE.U32 R4, R20, R110, R12 ;  /* 0x0000006e14047225 */ /* 0x000fe200078e000c */
[----:B------:R-:W-:Y:S02]  /*2750*/  BSSY B1, `(.L_x_41) ;  /* 0x0000015000017945 */ /* 0x000fe40003800000 */
[----:B------:R-:W-:-:S04]  /*2760*/  IADD3 R14, P0, R94, R4, RZ ;  /* 0x000000045e0e7210 */ /* 0x000fc80007f1e0ff */
[----:B------:R-:W-:Y:S02]  /*2770*/  IADD3.X R15, R95, R107, R5, P0, !PT ;  /* 0x0000006b5f0f7210 */ /* 0x000fe400007fe405 */
[----:B------:R-:W-:Y:S01]  /*2780*/  LEA R8, P0, R106, UR4, 0x1 ;  /* 0x000000046a087c11 */ /* 0x000fe2000f8008ff */
[----:B------:R-:W-:-:S03]  /*2790*/  IMAD.WIDE.U32 R14, R19, R108, R14 ;  /* 0x0000006c130e7225 */ /* 0x000fc600078e000e */
[----:B------:R-:W-:Y:S02]  /*27a0*/  LEA.HI.X R9, R106, UR5, R9, 0x1, P0 ;  /* 0x000000056a097c11 */ /* 0x000fe400080f0c09 */
[----:B------:R-:W-:-:S04]  /*27b0*/  ISETP.GT.AND P0, PT, R3, 0x1, PT ;  /* 0x000000010300780c */ /* 0x000fc80003f04270 */
[----:B------:R-:W-:Y:S01]  /*27c0*/  ISETP.GT.AND P3, PT, R0, RZ, P0 ;  /* 0x000000ff0000720c */ /* 0x000fe20000764270 */
[----:B--2---:R-:W-:-:S04]  /*27d0*/  IMAD.U32 R4, R18, 0x10000, RZ ;  /* 0x0001000012047824 */ /* 0x004fc800078e00ff */
[----:B------:R-:W-:Y:S01]  /*27e0*/  FMUL R5, R4, R91 ;  /* 0x0000005b04057220 */ /* 0x000fe20000400000 */
[----:B------:R-:W-:-:S03]  /*27f0*/  LEA R4, P4, R14, R112, 0x1 ;  /* 0x000000700e047211 */ /* 0x000fc600078808ff */
[----:B------:R-:W-:-:S05]  /*2800*/  FFMA R5, R24, R90, R5 ;  /* 0x0000005a18057223 */ /* 0x000fca0000000005 */
[----:B------:R-:W-:Y:S01]  /*2810*/  F2FP.BF16.F32.PACK_AB R10, RZ, R5 ;  /* 0x00000005ff0a723e */ /* 0x000fe200000010ff */
[----:B------:R-:W-:-:S03]  /*2820*/  IMAD.IADD R5, R105, 0x1, R15 ;  /* 0x0000000169057824 */ /* 0x000fc600078e020f */
[----:B------:R-:W-:Y:S01]  /*2830*/  PRMT R11, R10, 0x7610, R11 ;  /* 0x000076100a0b7816 */ /* 0x000fe2000000000b */
[----:B------:R-:W-:Y:S01]  /*2840*/  IMAD.SHL.U32 R10, R110, 0x8, RZ ;  /* 0x000000086e0a7824 */ /* 0x000fe200078e00ff */
[----:B------:R-:W-:-:S03]  /*2850*/  LEA.HI.X R5, R14, R113, R5, 0x1, P4 ;  /* 0x000000710e057211 */ /* 0x000fc600020f0c05 */
[----:B------:R0:W-:Y:S02]  /*2860*/  @P1 STG.E.U16 desc[UR36][R8.64], R11 ;  /* 0x0000000b08001986 */ /* 0x0001e4000c101524 */
[----:B0-----:R-:W-:Y:S01]  /*2870*/  SHF.L.U64.HI R11, R110, 0x3, R111 ;  /* 0x000000036e0b7819 */ /* 0x001fe2000001026f */
[----:B------:R-:W-:Y:S06]  /*2880*/  @!P3 BRA `(.L_x_42) ;  /* 0x000000000004b947 */ /* 0x000fec0003800000 */
[----:B------:R0:W5:Y:S02]  /*2890*/  LDG.E.LTC128B.U16 R18, desc[UR36][R4.64+0x2] ;  /* 0x0000022404127981 */ /* 0x000164000c1e1520 */
.L_x_42:
[----:B------:R-:W-:Y:S05]  /*28a0*/  BSYNC B1 ;  /* 0x0000000000017941 */ /* 0x000fea0003800000 */
.L_x_41:
[----:B------:R-:W-:Y:S01]  /*28b0*/  IMAD.WIDE.U32 R10, R20, R110, R10 ;  /* 0x0000006e140a7225 */ /* 0x000fe200078e000a */
[----:B------:R-:W-:-:S03]  /*28c0*/  ISETP.GT.AND P2, PT, R0, 0x8, P2 ;  /* 0x000000080000780c */ /* 0x000fc60001744270 */
[----:B-----5:R-:W-:Y:S01]  /*28d0*/  IMAD.U32 R14, R18, 0x10000, RZ ;  /* 0x00010000120e7824 */ /* 0x020fe200078e00ff */
[----:B------:R-:W-:Y:S01]  /*28e0*/  IADD3 R6, P1, R6, R10, RZ ;  /* 0x0000000a06067210 */ /* 0x000fe20007f3e0ff */
[----:B------:R-:W-:Y:S02]  /*28f0*/  IMAD.IADD R107, R107, 0x1, R11 ;  /* 0x000000016b6b7824 */ /* 0x000fe400078e020b */
[----:B------:R-:W-:Y:S02]  /*2900*/  FMUL R14, R14, R91 ;  /* 0x0000005b0e0e7220 */ /* 0x000fe40000400000 */
[----:B------:R-:W-:Y:S02]  /*2910*/  IMAD.X R7, R107, 0x1, R7, P1 ;  /* 0x000000016b077824 */ /* 0x000fe400008e0607 */
[----:B------:R-:W-:Y:S01]  /*2920*/  FFMA R25, R25, R90, R14 ;  /* 0x0000005a19197223 */ /* 0x000fe2000000000e */
[----:B------:R-:W-:-:S04]  /*2930*/  LEA R14, P1, R6, R112, 0x1 ;  /* 0x00000070060e7211 */ /* 0x000fc800078208ff */
[----:B------:R-:W-:Y:S01]  /*2940*/  LEA.HI.X R15, R6, R113, R7, 0x1, P1 ;  /* 0x00000071060f7211 */ /* 0x000fe200008f0c07 */
[----:B------:R-:W-:Y:S01]  /*2950*/  @P3 IMAD.MOV.U32 R6, RZ, RZ, R8 ;  /* 0x000000ffff063224 */ /* 0x000fe200078e0008 */
[----:B------:R-:W-:Y:S01]  /*2960*/  F2FP.BF16.F32.PACK_AB R25, RZ, R25 ;  /* 0x00000019ff19723e */ /* 0x000fe200000010ff */
[----:B------:R-:W-:-:S05]  /*2970*/  @P3 IMAD.MOV.U32 R7, RZ, RZ, R9 ;  /* 0x000000ffff073224 */ /* 0x000fca00078e0009 */
[----:B------:R1:W-:Y:S04]  /*2980*/  @P3 STG.E.U16 desc[UR36][R6.64+0x2], R25 ;  /* 0x0000021906003986 */ /* 0x0003e8000c101524 */
[----:B------:R-:W2:Y:S01]  /*2990*/  @P2 LDG.E.LTC128B.U16 R18, desc[UR36][R14.64] ;  /* 0x000000240e122981 */ /* 0x000ea2000c1e1520 */
[----:B------:R-:W-:Y:S01]  /*29a0*/  IADD3 R12, P1, P3, R94, R10, R12 ;  /* 0x0000000a5e0c7210 */ /* 0x000fe20007b3e00c */
[----:B------:R-:W-:Y:S01]  /*29b0*/  BSSY B1, `(.L_x_43) ;  /* 0x0000011000017945 */ /* 0x000fe20003800000 */
[----:B------:R-:W-:Y:S02]  /*29c0*/  ISETP.GT.AND P0, PT, R0, 0x8, P0 ;  /* 0x000000080000780c */ /* 0x000fe40000704270 */
[----:B------:R-:W-:-:S03]  /*29d0*/  IADD3.X R13, R95, R107, R13, P1, P3 ;  /* 0x0000006b5f0d7210 */ /* 0x000fc60000fe640d */
[----:B------:R-:W-:Y:S01]  /*29e0*/  IMAD.WIDE.U32 R12, R19, R108, R12 ;  /* 0x0000006c130c7225 */ /* 0x000fe200078e000c */
[----:B------:R-:W-:-:S03]  /*29f0*/  SHF.L.U64.HI R19, R98, 0x1, R97 ;  /* 0x0000000162137819 */ /* 0x000fc60000010261 */
[----:B------:R-:W-:Y:S01]  /*2a00*/  IMAD.IADD R13, R105, 0x1, R13 ;  /* 0x00000001690d7824 */ /* 0x000fe200078e020d */
[----:B-1----:R-:W-:-:S04]  /*2a10*/  LEA R6, P3, R12, R112, 0x1 ;  /* 0x000000700c067211 */ /* 0x002fc800078608ff */
[----:B------:R-:W-:Y:S01]  /*2a20*/  LEA.HI.X R7, R12, R113, R13, 0x1, P3 ;  /* 0x000000710c077211 */ /* 0x000fe200018f0c0d */
[----:B--2---:R-:W-:-:S04]  /*2a30*/  IMAD.U32 R10, R18, 0x10000, RZ ;  /* 0x00010000120a7824 */ /* 0x004fc800078e00ff */
[----:B------:R-:W-:Y:S01]  /*2a40*/  FMUL R11, R10, R91 ;  /* 0x0000005b0a0b7220 */ /* 0x000fe20000400000 */
[----:B------:R-:W-:-:S03]  /*2a50*/  LEA R10, P1, R98, R8, 0x1 ;  /* 0x00000008620a7211 */ /* 0x000fc600078208ff */
[----:B------:R-:W-:-:S05]  /*2a60*/  FFMA R11, R26, R90, R11 ;  /* 0x0000005a1a0b7223 */ /* 0x000fca000000000b */
[----:B------:R-:W-:Y:S01]  /*2a70*/  F2FP.BF16.F32.PACK_AB R14, RZ, R11 ;  /* 0x0000000bff0e723e */ /* 0x000fe200000010ff */
[----:B------:R-:W-:-:S05]  /*2a80*/  IMAD.X R11, R19, 0x1, R9, P1 ;  /* 0x00000001130b7824 */ /* 0x000fca00008e0609 */
[----:B------:R1:W-:Y:S01]  /*2a90*/  @P2 STG.E.U16 desc[UR36][R10.64], R14 ;  /* 0x0000000e0a002986 */ /* 0x0003e2000c101524 */
[----:B------:R-:W-:Y:S05]  /*2aa0*/  @!P0 BRA `(.L_x_44) ;  /* 0x0000000000048947 */ /* 0x000fea0003800000 */
[----:B------:R2:W5:Y:S02]  /*2ab0*/  LDG.E.LTC128B.U16 R18, desc[UR36][R6.64+0x2] ;  /* 0x0000022406127981 */ /* 0x000564000c1e1520 */
.L_x_44:
[----:B------:R-:W-:Y:S05]  /*2ac0*/  BSYNC B1 ;  /* 0x0000000000017941 */ /* 0x000fea0003800000 */
.L_x_43:
[----:B-----5:R-:W-:Y:S01]  /*2ad0*/  IMAD.U32 R12, R18, 0x10000, RZ ;  /* 0x00010000120c7824 */ /* 0x020fe200078e00ff */
[----:B------:R-:W-:Y:S01]  /*2ae0*/  ISETP.GT.AND P1, PT, R3, 0x8, PT ;  /* 0x000000080300780c */ /* 0x000fe20003f24270 */
[----:B------:R-:W-:Y:S02]  /*2af0*/  BSSY B1, `(.L_x_45) ;  /* 0x0000008000017945 */ /* 0x000fe40003800000 */
[----:B------:R-:W-:Y:S01]  /*2b00*/  FMUL R12, R12, R91 ;  /* 0x0000005b0c0c7220 */ /* 0x000fe20000400000 */
[----:B------:R-:W-:-:S03]  /*2b10*/  ISETP.GT.AND P2, PT, R0, RZ, P1 ;  /* 0x000000ff0000720c */ /* 0x000fc60000f44270 */
[----:B------:R-:W-:-:S05]  /*2b20*/  FFMA R12, R27, R90, R12 ;  /* 0x0000005a1b0c7223 */ /* 0x000fca000000000c */
[----:B------:R-:W-:-:S05]  /*2b30*/  F2FP.BF16.F32.PACK_AB R12, RZ, R12 ;  /* 0x0000000cff0c723e */ /* 0x000fca00000010ff */
[----:B------:R3:W-:Y:S01]  /*2b40*/  @P0 STG.E.U16 desc[UR36][R10.64+0x2], R12 ;  /* 0x0000020c0a000986 */ /* 0x0007e2000c101524 */
[----:B------:R-:W-:Y:S05]  /*2b50*/  @!P2 BRA `(.L_x_46) ;  /* 0x000000000004a947 */ /* 0x000fea0003800000 */
[----:B------:R4:W5:Y:S02]  /*2b60*/  LDG.E.LTC128B.U16 R18, desc[UR36][R4.64+0x10] ;  /* 0x0000102404127981 */ /* 0x000964000c1e1520 */
.L_x_46:
[----:B------:R-:W-:Y:S05]  /*2b70*/  BSYNC B1 ;  /* 0x0000000000017941 */ /* 0x000fea0003800000 */
.L_x_45:
[----:B---3-5:R-:W-:Y:S01]  /*2b80*/  IMAD.U32 R12, R18, 0x10000, RZ ;  /* 0x00010000120c7824 */ /* 0x028fe200078e00ff */
        /* <DEDUP_REMOVED lines=9> */
.L_x_48:
[----:B------:R-:W-:Y:S05]  /*2c20*/  BSYNC B1 ;  /* 0x0000000000017941 */ /* 0x000fea0003800000 */
.L_x_47:
[----:B-----5:R-:W-:Y:S01]  /*2c30*/  IMAD.U32 R12, R18, 0x10000, RZ ;  /* 0x00010000120c7824 */ /* 0x020fe200078e00ff */
[----:B------:R-:W-:Y:S01]  /*2c40*/  ISETP.GT.AND P1, PT, R0, 0x8, P1 ;  /* 0x000000080000780c */ /* 0x000fe20000f24270 */
[----:B------:R-:W-:Y:S02]  /*2c50*/  BSSY B1, `(.L_x_49) ;  /* 0x0000007000017945 */ /* 0x000fe40003800000 */
[----:B------:R-:W-:-:S04]  /*2c60*/  FMUL R12, R12, R91 ;  /* 0x0000005b0c0c7220 */ /* 0x000fc80000400000 */
[----:B------:R-:W-:-:S05]  /*2c70*/  FFMA R12, R29, R90, R12 ;  /* 0x0000005a1d0c7223 */ /* 0x000fca000000000c */
[----:B------:R-:W-:-:S05]  /*2c80*/  F2FP.BF16.F32.PACK_AB R12, RZ, R12 ;  /* 0x0000000cff0c723e */ /* 0x000fca00000010ff */
[----:B------:R0:W-:Y:S01]  /*2c90*/  @P3 STG.E.U16 desc[UR36][R8.64+0x12], R12 ;  /* 0x0000120c08003986 */ /* 0x0001e2000c101524 */
[----:B------:R-:W-:Y:S05]  /*2ca0*/  @!P1 BRA `(.L_x_50) ;  /* 0x0000000000049947 */ /* 0x000fea0003800000 */
[----:B------:R0:W5:Y:S02]  /*2cb0*/  LDG.E.LTC128B.U16 R18, desc[UR36][R6.64+0x10] ;  /* 0x0000102406127981 */ /* 0x000164000c1e1520 */
.L_x_50:
[----:B------:R-:W-:Y:S05]  /*2cc0*/  BSYNC B1 ;  /* 0x0000000000017941 */ /* 0x000fea0003800000 */
.L_x_49:
[----:B0----5:R-:W-:Y:S01]  /*2cd0*/  IMAD.U32 R12, R18, 0x10000, RZ ;  /* 0x00010000120c7824 */ /* 0x021fe200078e00ff */
[----:B------:R-:W-:Y:S01]  /*2ce0*/  ISETP.GT.AND P0, PT, R0, 0x8, P0 ;  /* 0x000000080000780c */ /* 0x000fe20000704270 */
[----:B------:R-:W-:Y:S02]  /*2cf0*/  BSSY B1, `(.L_x_51) ;  /* 0x0000007000017945 */ /* 0x000fe40003800000 */
[----:B---3--:R-:W-:-:S04]  /*2d00*/  FMUL R13, R12, R91 ;  /* 0x0000005b0c0d7220 */ /* 0x008fc80000400000 */
[----:B------:R-:W-:-:S05]  /*2d10*/  FFMA R13, R30, R90, R13 ;  /* 0x0000005a1e0d7223 */ /* 0x000fca000000000d */
[----:B------:R-:W-:-:S05]  /*2d20*/  F2FP.BF16.F32.PACK_AB R13, RZ, R13 ;  /* 0x0000000dff0d723e */ /* 0x000fca00000010ff */
[----:B------:R0:W-:Y:S01]  /*2d30*/  @P1 STG.E.U16 desc[UR36][R10.64+0x10], R13 ;  /* 0x0000100d0a001986 */ /* 0x0001e2000c101524 */
[----:B------:R-:W-:Y:S05]  /*2d40*/  @!P0 BRA `(.L_x_52) ;  /* 0x0000000000048947 */ /* 0x000fea0003800000 */
[----:B------:R3:W5:Y:S02]  /*2d50*/  LDG.E.LTC128B.U16 R18, desc[UR36][R6.64+0x12] ;  /* 0x0000122406127981 */ /* 0x000764000c1e1520 */
.L_x_52:
[----:B------:R-:W-:Y:S05]  /*2d60*/  BSYNC B1 ;  /* 0x0000000000017941 */ /* 0x000fea0003800000 */
.L_x_51:
        /* <DEDUP_REMOVED lines=10> */
.L_x_54:
[----:B------:R-:W-:Y:S05]  /*2e10*/  BSYNC B1 ;  /* 0x0000000000017941 */ /* 0x000fea0003800000 */
.L_x_53:
[----:B0----5:R-:W-:Y:S01]  /*2e20*/  IMAD.U32 R12, R18, 0x10000, RZ ;  /* 0x00010000120c7824 */ /* 0x021fe200078e00ff */
        /* <DEDUP_REMOVED lines=9> */
.L_x_56:
[----:B------:R-:W-:Y:S05]  /*2ec0*/  BSYNC B1 ;  /* 0x0000000000017941 */ /* 0x000fea0003800000 */
.L_x_55:
        /* <DEDUP_REMOVED lines=9> */
.L_x_58:
[----:B------:R-:W-:Y:S05]  /*2f60*/  BSYNC B1 ;  /* 0x0000000000017941 */ /* 0x000fea0003800000 */
.L_x_57:
[----:B0----5:R-:W-:Y:S01]  /*2f70*/  IMAD.U32 R12, R18, 0x10000, RZ ;  /* 0x00010000120c7824 */ /* 0x021fe200078e00ff */
        /* <DEDUP_REMOVED lines=8> */
.L_x_60:
[----:B------:R-:W-:Y:S05]  /*3000*/  BSYNC B1 ;  /* 0x0000000000017941 */ /* 0x000fea0003800000 */
.L_x_59:
        /* <DEDUP_REMOVED lines=10> */
.L_x_62:
[----:B------:R-:W-:Y:S05]  /*30b0*/  BSYNC B1 ;  /* 0x0000000000017941 */ /* 0x000fea0003800000 */
.L_x_61:
        /* <DEDUP_REMOVED lines=10> */
.L_x_64:
[----:B------:R-:W-:Y:S05]  /*3160*/  BSYNC B1 ;  /* 0x0000000000017941 */ /* 0x000fea0003800000 */
.L_x_63:
        /* <DEDUP_REMOVED lines=9> */
.L_x_66:
[----:B------:R-:W-:Y:S05]  /*3200*/  BSYNC B1 ;  /* 0x0000000000017941 */ /* 0x000fea0003800000 */
.L_x_65:
        /* <DEDUP_REMOVED lines=9> */
.L_x_68:
[----:B------:R-:W-:Y:S05]  /*32a0*/  BSYNC B1 ;  /* 0x0000000000017941 */ /* 0x000fea0003800000 */
.L_x_67:
        /* <DEDUP_REMOVED lines=10> */
.L_x_70:
[----:B------:R-:W-:Y:S05]  /*3350*/  BSYNC B1 ;  /* 0x0000000000017941 */ /* 0x000fea0003800000 */
.L_x_69:
        /* <DEDUP_REMOVED lines=10> */
.L_x_72:
[----:B------:R-:W-:Y:S05]  /*3400*/  BSYNC B1 ;  /* 0x0000000000017941 */ /* 0x000fea0003800000 */
.L_x_71:
        /* <DEDUP_REMOVED lines=9> */
.L_x_74:
[----:B------:R-:W-:Y:S05]  /*34a0*/  BSYNC B1 ;  /* 0x0000000000017941 */ /* 0x000fea0003800000 */
.L_x_73:
        /* <DEDUP_REMOVED lines=9> */
.L_x_76:
[----:B------:R-:W-:Y:S05]  /*3540*/  BSYNC B1 ;  /* 0x0000000000017941 */ /* 0x000fea0003800000 */
.L_x_75:
        /* <DEDUP_REMOVED lines=10> */
.L_x_78:
[----:B------:R-:W-:Y:S05]  /*35f0*/  BSYNC B1 ;  /* 0x0000000000017941 */ /* 0x000fea0003800000 */
.L_x_77:
        /* <DEDUP_REMOVED lines=10> */
.L_x_80:
[----:B------:R-:W-:Y:S05]  /*36a0*/  BSYNC B1 ;  /* 0x0000000000017941 */ /* 0x000fea0003800000 */
.L_x_79:
        /* <DEDUP_REMOVED lines=9> */
.L_x_82:
[----:B------:R-:W-:Y:S05]  /*3740*/  BSYNC B1 ;  /* 0x0000000000017941 */ /* 0x000fea0003800000 */
.L_x_81:
        /* <DEDUP_REMOVED lines=9> */
.L_x_84:
[----:B------:R-:W-:Y:S05]  /*37e0*/  BSYNC B1 ;  /* 0x0000000000017941 */ /* 0x000fea0003800000 */
.L_x_83:
        /* <DEDUP_REMOVED lines=10> */
.L_x_86:
[----:B------:R-:W-:Y:S05]  /*3890*/  BSYNC B1 ;  /* 0x0000000000017941 */ /* 0x000fea0003800000 */
.L_x_85:
        /* <DEDUP_REMOVED lines=10> */
.L_x_88:
[----:B------:R-:W-:Y:S05]  /*3940*/  BSYNC B1 ;  /* 0x0000000000017941 */ /* 0x000fea0003800000 */
.L_x_87:
        /* <DEDUP_REMOVED lines=9> */
.L_x_90:
[----:B------:R-:W-:Y:S05]  /*39e0*/  BSYNC B1 ;  /* 0x0000000000017941 */ /* 0x000fea0003800000 */
.L_x_89:
        /* <DEDUP_REMOVED lines=9> */
.L_x_92:
[----:B------:R-:W-:Y:S05]  /*3a80*/  BSYNC B1 ;  /* 0x0000000000017941 */ /* 0x000fea0003800000 */
.L_x_91:
        /* <DEDUP_REMOVED lines=10> */
.L_x_94:
[----:B------:R-:W-:Y:S05]  /*3b30*/  BSYNC B1 ;  /* 0x0000000000017941 */ /* 0x000fea0003800000 */
.L_x_93:
        /* <DEDUP_REMOVED lines=10> */
.L_x_96:
[----:B------:R-:W-:Y:S05]  /*3be0*/  BSYNC B1 ;  /* 0x0000000000017941 */ /* 0x000fea0003800000 */
.L_x_95:
        /* <DEDUP_REMOVED lines=9> */
.L_x_98:
[----:B------:R-:W-:Y:S05]  /*3c80*/  BSYNC B1 ;  /* 0x0000000000017941 */ /* 0x000fea0003800000 */
.L_x_97:
        /* <DEDUP_REMOVED lines=9> */
.L_x_100:
[----:B------:R-:W-:Y:S05]  /*3d20*/  BSYNC B1 ;  /* 0x0000000000017941 */ /* 0x000fea0003800000 */
.L_x_99:
        /* <DEDUP_REMOVED lines=10> */
.L_x_102:
[----:B------:R-:W-:Y:S05]  /*3dd0*/  BSYNC B1 ;  /* 0x0000000000017941 */ /* 0x000fea0003800000 */
.L_x_101:
        /* <DEDUP_REMOVED lines=10> */
.L_x_104:
[----:B------:R-:W-:Y:S05]  /*3e80*/  BSYNC B1 ;  /* 0x0000000000017941 */ /* 0x000fea0003800000 */
.L_x_103:
        /* <DEDUP_REMOVED lines=9> */
.L_x_106:
[----:B------:R-:W-:Y:S05]  /*3f20*/  BSYNC B1 ;  /* 0x0000000000017941 */ /* 0x000fea0003800000 */
.L_x_105:
        /* <DEDUP_REMOVED lines=9> */
.L_x_108:
[----:B------:R-:W-:Y:S05]  /*3fc0*/  BSYNC B1 ;  /* 0x0000000000017941 */ /* 0x000fea0003800000 */
.L_x_107:
        /* <DEDUP_REMOVED lines=10> */
.L_x_110:
[----:B------:R-:W-:Y:S05]  /*4070*/  BSYNC B1 ;  /* 0x0000000000017941 */ /* 0x000fea0003800000 */
.L_x_109:
        /* <DEDUP_REMOVED lines=10> */
.L_x_112:
[----:B------:R-:W-:Y:S05]  /*4120*/  BSYNC B1 ;  /* 0x0000000000017941 */ /* 0x000fea0003800000 */
.L_x_111:
        /* <DEDUP_REMOVED lines=9> */
.L_x_114:
[----:B------:R-:W-:Y:S05]  /*41c0*/  BSYNC B1 ;  /* 0x0000000000017941 */ /* 0x000fea0003800000 */
.L_x_113:
        /* <DEDUP_REMOVED lines=9> */
.L_x_116:
[----:B------:R-:W-:Y:S05]  /*4260*/  BSYNC B1 ;  /* 0x0000000000017941 */ /* 0x000fea0003800000 */
.L_x_115:
        /* <DEDUP_REMOVED lines=10> */
.L_x_118:
[----:B------:R-:W-:Y:S05]  /*4310*/  BSYNC B1 ;  /* 0x0000000000017941 */ /* 0x000fea0003800000 */
.L_x_117:
        /* <DEDUP_REMOVED lines=10> */
.L_x_120:
[----:B------:R-:W-:Y:S05]  /*43c0*/  BSYNC B1 ;  /* 0x0000000000017941 */ /* 0x000fea0003800000 */
.L_x_119:
        /* <DEDUP_REMOVED lines=9> */
.L_x_122:
[----:B------:R-:W-:Y:S05]  /*4460*/  BSYNC B1 ;  /* 0x0000000000017941 */ /* 0x000fea0003800000 */
.L_x_121:
        /* <DEDUP_REMOVED lines=9> */
.L_x_124:
[----:B------:R-:W-:Y:S05]  /*4500*/  BSYNC B1 ;  /* 0x0000000000017941 */ /* 0x000fea0003800000 */
.L_x_123:
        /* <DEDUP_REMOVED lines=10> */
.L_x_126:
[----:B------:R-:W-:Y:S05]  /*45b0*/  BSYNC B1 ;  /* 0x0000000000017941 */ /* 0x000fea0003800000 */
.L_x_125:
        /* <DEDUP_REMOVED lines=10> */
.L_x_128:
[----:B------:R-:W-:Y:S05]  /*4660*/  BSYNC B1 ;  /* 0x0000000000017941 */ /* 0x000fea0003800000 */
.L_x_127:
        /* <DEDUP_REMOVED lines=9> */
.L_x_130:
[----:B------:R-:W-:Y:S05]  /*4700*/  BSYNC B1 ;  /* 0x0000000000017941 */ /* 0x000fea0003800000 */
.L_x_129:
        /* <DEDUP_REMOVED lines=9> */
.L_x_132:
[----:B------:R-:W-:Y:S05]  /*47a0*/  BSYNC B1 ;  /* 0x0000000000017941 */ /* 0x000fea0003800000 */
.L_x_131:
        /* <DEDUP_REMOVED lines=10> */
.L_x_134:
[----:B------:R-:W-:Y:S05]  /*4850*/  BSYNC B1 ;  /* 0x0000000000017941 */ /* 0x000fea0003800000 */
.L_x_133:
        /* <DEDUP_REMOVED lines=10> */
.L_x_136:
[----:B------:R-:W-:Y:S05]  /*4900*/  BSYNC B1 ;  /* 0x0000000000017941 */ /* 0x000fea0003800000 */
.L_x_135:
        /* <DEDUP_REMOVED lines=9> */
.L_x_138:
[----:B------:R-:W-:Y:S05]  /*49a0*/  BSYNC B1 ;  /* 0x0000000000017941 */ /* 0x000fea0003800000 */
.L_x_137:
        /* <DEDUP_REMOVED lines=9> */
.L_x_140:
[----:B------:R-:W-:Y:S05]  /*4a40*/  BSYNC B1 ;  /* 0x0000000000017941 */ /* 0x000fea0003800000 */
.L_x_139:
        /* <DEDUP_REMOVED lines=10> */
.L_x_142:
[----:B------:R-:W-:Y:S05]  /*4af0*/  BSYNC B1 ;  /* 0x0000000000017941 */ /* 0x000fea0003800000 */
.L_x_141:
        /* <DEDUP_REMOVED lines=10> */
.L_x_144:
[----:B------:R-:W-:Y:S05]  /*4ba0*/  BSYNC B1 ;  /* 0x0000000000017941 */ /* 0x000fea0003800000 */
.L_x_143:
        /* <DEDUP_REMOVED lines=9> */
.L_x_146:
[----:B------:R-:W-:Y:S05]  /*4c40*/  BSYNC B1 ;  /* 0x0000000000017941 */ /* 0x000fea0003800000 */
.L_x_145:
        /* <DEDUP_REMOVED lines=9> */
.L_x_148:
[----:B------:R-:W-:Y:S05]  /*4ce0*/  BSYNC B1 ;  /* 0x0000000000017941 */ /* 0x000fea0003800000 */
.L_x_147:
        /* <DEDUP_REMOVED lines=10> */
.L_x_150:
[----:B------:R-:W-:Y:S05]  /*4d90*/  BSYNC B1 ;  /* 0x0000000000017941 */ /* 0x000fea0003800000 */
.L_x_149:
        /* <DEDUP_REMOVED lines=10> */
.L_x_152:
[----:B------:R-:W-:Y:S05]  /*4e40*/  BSYNC B1 ;  /* 0x0000000000017941 */ /* 0x000fea0003800000 */
.L_x_151:
        /* <DEDUP_REMOVED lines=9> */
.L_x_154:
[----:B------:R-:W-:Y:S05]  /*4ee0*/  BSYNC B1 ;  /* 0x0000000000017941 */ /* 0x000fea0003800000 */
.L_x_153:
        /* <DEDUP_REMOVED lines=9> */
.L_x_156:
[----:B------:R-:W-:Y:S05]  /*4f80*/  BSYNC B1 ;  /* 0x0000000000017941 */ /* 0x000fea0003800000 */
.L_x_155:
        /* <DEDUP_REMOVED lines=10> */
.L_x_158:
[----:B------:R-:W-:Y:S05]  /*5030*/  BSYNC B1 ;  /* 0x0000000000017941 */ /* 0x000fea0003800000 */
.L_x_157:
        /* <DEDUP_REMOVED lines=10> */
.L_x_160:
[----:B------:R-:W-:Y:S05]  /*50e0*/  BSYNC B1 ;  /* 0x0000000000017941 */ /* 0x000fea0003800000 */
.L_x_159:
[----:B0---45:R-:W-:Y:S01]  /*50f0*/  IMAD.U32 R4, R18, 0x10000, RZ ;  /* 0x0001000012047824 */ /* 0x031fe200078e00ff */
        /* <DEDUP_REMOVED lines=8> */
.L_x_162:
[----:B------:R-:W-:Y:S05]  /*5180*/  BSYNC B1 ;  /* 0x0000000000017941 */ /* 0x000fea0003800000 */
.L_x_161:
[----:B0----5:R-:W-:Y:S01]  /*5190*/  IMAD.U32 R4, R18, 0x10000, RZ ;  /* 0x0001000012047824 */ /* 0x021fe200078e00ff */
[----:B------:R-:W-:Y:S01]  /*51a0*/  ISETP.GT.AND P0, PT, R0, 0x8, P0 ;  /* 0x000000080000780c */ /* 0x000fe20000704270 */
[----:B------:R-:W-:Y:S01]  /*51b0*/  @P1 IMAD.MOV.U32 R5, RZ, RZ, R11 ;  /* 0x000000ffff051224 */ /* 0x000fe200078e000b */
[----:B------:R-:W-:Y:S01]  /*51c0*/  BSSY B1, `(.L_x_163) ;  /* 0x0000008000017945 */ /* 0x000fe20003800000 */
[----:B------:R-:W-:Y:S01]  /*51d0*/  FMUL R3, R4, R91 ;  /* 0x0000005b04037220 */ /* 0x000fe20000400000 */
[----:B------:R-:W-:-:S03]  /*51e0*/  @P1 IMAD.MOV.U32 R4, RZ, RZ, R10 ;  /* 0x000000ffff041224 */ /* 0x000fc600078e000a */
[----:B------:R-:W-:-:S05]  /*51f0*/  FFMA R3, R86, R90, R3 ;  /* 0x0000005a56037223 */ /* 0x000fca0000000003 */
[----:B------:R-:W-:-:S05]  /*5200*/  F2FP.BF16.F32.PACK_AB R3, RZ, R3 ;  /* 0x00000003ff03723e */ /* 0x000fca00000010ff */
[----:B------:R0:W-:Y:S01]  /*5210*/  @P1 STG.E.U16 desc[UR36][R4.64+0xf0], R3 ;  /* 0x0000f00304001986 */ /* 0x0001e2000c101524 */
[----:B------:R-:W-:Y:S05]  /*5220*/  @!P0 BRA `(.L_x_164) ;  /* 0x0000000000048947 */ /* 0x000fea0003800000 */
[----:B------:R0:W5:Y:S02]  /*5230*/  LDG.E.LTC128B.U16 R18, desc[UR36][R6.64+0xf2] ;  /* 0x0000f22406127981 */ /* 0x000164000c1e1520 */
.L_x_164:
[----:B------:R-:W-:Y:S05]  /*5240*/  BSYNC B1 ;  /* 0x0000000000017941 */ /* 0x000fea0003800000 */
.L_x_163:
[----:B------:R-:W-:Y:S05]  /*5250*/  @!P0 BRA `(.L_x_165) ;  /* 0x0000001000b08947 */ /* 0x000fea0003800000 */
[----:B-----5:R-:W-:-:S04]  /*5260*/  IMAD.U32 R18, R18, 0x10000, RZ ;  /* 0x0001000012127824 */ /* 0x020fc800078e00ff */
[----:B------:R-:W-:-:S04]  /*5270*/  FMUL R18, R18, R91 ;  /* 0x0000005b12127220 */ /* 0x000fc80000400000 */
[----:B------:R-:W-:-:S05]  /*5280*/  FFMA R18, R87, R90, R18 ;  /* 0x0000005a57127223 */ /* 0x000fca0000000012 */
[----:B------:R-:W-:-:S05]  /*5290*/  F2FP.BF16.F32.PACK_AB R18, RZ, R18 ;  /* 0x00000012ff12723e */ /* 0x000fca00000010ff */
[----:B------:R0:W-:Y:S01]  /*52a0*/  STG.E.U16 desc[UR36][R10.64+0xf2], R18 ;  /* 0x0000f2120a007986 */ /* 0x0001e2000c101524 */
[----:B------:R-:W-:Y:S05]  /*52b0*/  BRA `(.L_x_165) ;  /* 0x0000001000987947 */ /* 0x000fea0003800000 */
.L_x_40:
[----:B------:R-:W-:Y:S01]  /*52c0*/  ISETP.GT.AND P3, PT, R3, 0x1, PT ;  /* 0x000000010300780c */ /* 0x000fe20003f64270 */
[----:B------:R-:W-:Y:S01]  /*52d0*/  ULDC.64 UR4, c[0x0][0x5c0] ;  /* 0x0001700000047ab9 */ /* 0x000fe20000000a00 */
[-C--:B------:R-:W-:Y:S01]  /*52e0*/  FMUL R24, R24, R90.reuse ;  /* 0x0000005a18187220 */ /* 0x080fe20000400000 */
[----:B------:R-:W-:Y:S01]  /*52f0*/  LEA R4, P4, R106, UR4, 0x1 ;  /* 0x000000046a047c11 */ /* 0x000fe2000f8808ff */
[-C--:B------:R-:W-:Y:S01]  /*5300*/  FMUL R25, R25, R90.reuse ;  /* 0x0000005a19197220 */ /* 0x080fe20000400000 */
[----:B------:R-:W-:Y:S01]  /*5310*/  ISETP.GT.AND P0, PT, R0, RZ, P3 ;  /* 0x000000ff0000720c */ /* 0x000fe20001f04270 */
[----:B------:R-:W-:Y:S01]  /*5320*/  FMUL R26, R26, R90 ;  /* 0x0000005a1a1a7220 */ /* 0x000fe20000400000 */
[----:B------:R-:W-:Y:S01]  /*5330*/  F2FP.BF16.F32.PACK_AB R24, RZ, R24 ;  /* 0x00000018ff18723e */ /* 0x000fe200000010ff */
[-C--:B------:R-:W-:Y:S01]  /*5340*/  FMUL R27, R27, R90.reuse ;  /* 0x0000005a1b1b7220 */ /* 0x080fe20000400000 */
[----:B------:R-:W-:Y:S01]  /*5350*/  LEA.HI.X R5, R106, UR5, R9, 0x1, P4 ;  /* 0x000000056a057c11 */ /* 0x000fe2000a0f0c09 */
[-C--:B------:R-:W-:Y:S01]  /*5360*/  FMUL R28, R28, R90.reuse ;  /* 0x0000005a1c1c7220 */ /* 0x080fe20000400000 */
[----:B------:R-:W-:Y:S01]  /*5370*/  F2FP.BF16.F32.PACK_AB R25, RZ, R25 ;  /* 0x00000019ff19723e */ /* 0x000fe200000010ff */
[-C--:B------:R-:W-:Y:S01]  /*5380*/  FMUL R29, R29, R90.reuse ;  /* 0x0000005a1d1d7220 */ /* 0x080fe20000400000 */
[----:B------:R-:W-:Y:S01]  /*5390*/  ISETP.GT.AND P2, PT, R0, 0x8, P2 ;  /* 0x000000080000780c */ /* 0x000fe20001744270 */
[----:B------:R-:W-:Y:S01]  /*53a0*/  @P1 STG.E.U16 desc[UR36][R4.64], R24 ;  /* 0x0000001804001986 */ /* 0x000fe2000c101524 */
[----:B------:R-:W-:Y:S01]  /*53b0*/  ISETP.GT.AND P1, PT, R3, 0x8, PT ;  /* 0x000000080300780c */ /* 0x000fe20003f24270 */
[----:B------:R-:W-:Y:S01]  /*53c0*/  FMUL R30, R30, R90 ;  /* 0x0000005a1e1e7220 */ /* 0x000fe20000400000 */
[C---:B------:R-:W-:Y:S01]  /*53d0*/  SHF.L.U64.HI R7, R98.reuse, 0x1, R97 ;  /* 0x0000000162077819 */ /* 0x040fe20000010261 */
[----:B------:R-:W-:Y:S01]  /*53e0*/  @P0 STG.E.U16 desc[UR36][R4.64+0x2], R25 ;  /* 0x0000021904000986 */ /* 0x000fe2000c101524 */
[----:B------:R-:W-:Y:S01]  /*53f0*/  LEA R6, P5, R98, R4, 0x1 ;  /* 0x0000000462067211 */ /* 0x000fe200078a08ff */
[-C--:B------:R-:W-:Y:S01]  /*5400*/  FMUL R31, R31, R90.reuse ;  /* 0x0000005a1f1f7220 */ /* 0x080fe20000400000 */
[----:B------:R-:W-:Y:S01]  /*5410*/  ISETP.GT.AND P3, PT, R0, 0x8, P3 ;  /* 0x000000080000780c */ /* 0x000fe20001f64270 */
[-C--:B------:R-:W-:Y:S01]  /*5420*/  FMUL R32, R32, R90.reuse ;  /* 0x0000005a20207220 */ /* 0x080fe20000400000 */
[----:B------:R-:W-:Y:S01]  /*5430*/  ISETP.GT.AND P0, PT, R3, 0x9, PT ;  /* 0x000000090300780c */ /* 0x000fe20003f04270 */
[----:B------:R-:W-:Y:S01]  /*5440*/  IMAD.X R7, R7, 0x1, R5, P5 ;  /* 0x0000000107077824 */ /* 0x000fe200028e0605 */
[----:B------:R-:W-:Y:S01]  /*5450*/  ISETP.GT.AND P4, PT, R0, RZ, P1 ;  /* 0x000000ff0000720c */ /* 0x000fe20000f84270 */
[----:B------:R-:W-:Y:S01]  /*5460*/  FMUL R33, R33, R90 ;  /* 0x0000005a21217220 */ /* 0x000fe20000400000 */
[----:B------:R-:W-:Y:S01]  /*5470*/  F2FP.BF16.F32.PACK_AB R26, RZ, R26 ;  /* 0x0000001aff1a723e */ /* 0x000fe200000010ff */
[-C--:B------:R-:W-:Y:S01]  /*5480*/  FMUL R34, R34, R90.reuse ;  /* 0x0000005a22227220 */ /* 0x080fe20000400000 */
[----:B------:R-:W-:Y:S01]  /*5490*/  ISETP.GT.AND P5, PT, R0, RZ, P0 ;  /* 0x000000ff0000720c */ /* 0x000fe200007a4270 */
[----:B------:R-:W-:Y:S01]  /*54a0*/  FMUL R35, R35, R90 ;  /* 0x0000005a23237220 */ /* 0x000fe20000400000 */
[----:B------:R-:W-:Y:S01]  /*54b0*/  F2FP.BF16.F32.PACK_AB R27, RZ, R27 ;  /* 0x0000001bff1b723e */ /* 0x000fe200000010ff */
[----:B------:R-:W-:Y:S01]  /*54c0*/  @P2 STG.E.U16 desc[UR36][R6.64], R26 ;  /* 0x0000001a06002986 */ /* 0x000fe2000c101524 */
[----:B------:R-:W-:Y:S01]  /*54d0*/  F2FP.BF16.F32.PACK_AB R28, RZ, R28 ;  /* 0x0000001cff1c723e */ /* 0x000fe200000010ff */
[-C--:B------:R-:W-:Y:S01]  /*54e0*/  FMUL R36, R36, R90.reuse ;  /* 0x0000005a24247220 */ /* 0x080fe20000400000 */
[C---:B------:R-:W-:Y:S01]  /*54f0*/  ISETP.GT.AND P2, PT, R0.reuse, 0x8, P1 ;  /* 0x000000080000780c */ /* 0x040fe20000f44270 */
[----:B------:R-:W-:Y:S01]  /*5500*/  @P3 STG.E.U16 desc[UR36][R6.64+0x2], R27 ;  /* 0x0000021b06003986 */ /* 0x000fe2000c101524 */
[----:B------:R-:W-:Y:S01]  /*5510*/  ISETP.GT.AND P1, PT, R3, 0x10, PT ;  /* 0x000000100300780c */ /* 0x000fe20003f24270 */
[-C--:B------:R-:W-:Y:S01]  /*5520*/  FMUL R37, R37, R90.reuse ;  /* 0x0000005a25257220 */ /* 0x080fe20000400000 */
[----:B------:R-:W-:Y:S01]  /*5530*/  F2FP.BF16.F32.PACK_AB R29, RZ, R29 ;  /* 0x0000001dff1d723e */ /* 0x000fe200000010ff */
[----:B------:R-:W-:Y:S01]  /*5540*/  @P4 STG.E.U16 desc[UR36][R4.64+0x10], R28 ;  /* 0x0000101c04004986 */ /* 0x000fe2000c101524 */
[----:B------:R-:W-:Y:S01]  /*5550*/  ISETP.GT.AND P3, PT, R0, 0x8, P0 ;  /* 0x000000080000780c */ /* 0x000fe20000764270 */
[-C--:B------:R-:W-:Y:S01]  /*5560*/  FMUL R38, R38, R90.reuse ;  /* 0x0000005a26267220 */ /* 0x080fe20000400000 */
[----:B------:R-:W-:Y:S01]  /*5570*/  ISETP.GT.AND P0, PT, R3, 0x11, PT ;  /* 0x000000110300780c */ /* 0x000fe20003f04270 */
[----:B------:R-:W-:Y:S01]  /*5580*/  @P5 STG.E.U16 desc[UR36][R4.64+0x12], R29 ;  /* 0x0000121d04005986 */ /* 0x000fe2000c101524 */
        /* <DEDUP_REMOVED lines=162> */
[----:B------:R-:W-:-:S02]  /*5fb0*/  F2FP.BF16.F32.PACK_AB R62, RZ, R62 ;  /* 0x0000003eff3e723e */ /* 0x000fc400000010ff */
[C---:B------:R-:W-:Y:S02]  /*5fc0*/  ISETP.GT.AND P5, PT, R0.reuse, RZ, P0 ;  /* 0x000000ff0000720c */ /* 0x040fe400007a4270 */
[----:B------:R-:W-:Y:S01]  /*5fd0*/  F2FP.BF16.F32.PACK_AB R63, RZ, R63 ;  /* 0x0000003fff3f723e */ /* 0x000fe200000010ff */
[----:B------:R-:W-:Y:S01]  /*5fe0*/  @P2 STG.E.U16 desc[UR36][R6.64+0x90], R62 ;  /* 0x0000903e06002986 */ /* 0x000fe2000c101524 */
[----:B------:R-:W-:Y:S02]  /*5ff0*/  F2FP.BF16.F32.PACK_AB R64, RZ, R64 ;  /* 0x00000040ff40723e */ /* 0x000fe400000010ff */
[C---:B------:R-:W-:Y:S01]  /*6000*/  ISETP.GT.AND P2, PT, R0.reuse, 0x8, P1 ;  /* 0x000000080000780c */ /* 0x040fe20000f44270 */
[----:B------:R-:W-:Y:S01]  /*6010*/  @P3 STG.E.U16 desc[UR36][R6.64+0x92], R63 ;  /* 0x0000923f06003986 */ /* 0x000fe2000c101524 */
[----:B------:R-:W-:Y:S02]  /*6020*/  ISETP.GT.AND P1, PT, R3, 0x58, PT ;  /* 0x000000580300780c */ /* 0x000fe40003f24270 */
[----:B------:R-:W-:Y:S01]  /*6030*/  F2FP.BF16.F32.PACK_AB R65, RZ, R65 ;  /* 0x00000041ff41723e */ /* 0x000fe200000010ff */
[----:B------:R-:W-:Y:S01]  /*6040*/  @P4 STG.E.U16 desc[UR36][R4.64+0xa0], R64 ;  /* 0x0000a04004004986 */ /* 0x000fe2000c101524 */
[----:B------:R-:W-:-:S02]  /*6050*/  ISETP.GT.AND P3, PT, R0, 0x8, P0 ;  /* 0x000000080000780c */ /* 0x000fc40000764270 */
[----:B------:R-:W-:Y:S01]  /*6060*/  ISETP.GT.AND P0, PT, R3, 0x59, PT ;  /* 0x000000590300780c */ /* 0x000fe20003f04270 */
[----:B------:R-:W-:Y:S01]  /*6070*/  @P5 STG.E.U16 desc[UR36][R4.64+0xa2], R65 ;  /* 0x0000a24104005986 */ /* 0x000fe2000c101524 */
[C---:B------:R-:W-:Y:S02]  /*6080*/  ISETP.GT.AND P4, PT, R0.reuse, RZ, P1 ;  /* 0x000000ff0000720c */ /* 0x040fe40000f84270 */
[----:B------:R-:W-:Y:S02]  /*6090*/  F2FP.BF16.F32.PACK_AB R66, RZ, R66 ;  /* 0x00000042ff42723e */ /* 0x000fe400000010ff */
[----:B------:R-:W-:Y:S02]  /*60a0*/  ISETP.GT.AND P5, PT, R0, RZ, P0 ;  /* 0x000000ff0000720c */ /* 0x000fe400007a4270 */
[----:B------:R-:W-:Y:S01]  /*60b0*/  F2FP.BF16.F32.PACK_AB R67, RZ, R67 ;  /* 0x00000043ff43723e */ /* 0x000fe200000010ff */
[----:B------:R-:W-:Y:S01]  /*60c0*/  @P2 STG.E.U16 desc[UR36][R6.64+0xa0], R66 ;  /* 0x0000a04206002986 */ /* 0x000fe2000c101524 */
[----:B------:R-:W-:-:S02]  /*60d0*/  F2FP.BF16.F32.PACK_AB R68, RZ, R68 ;  /* 0x00000044ff44723e */ /* 0x000fc400000010ff */
[C---:B------:R-:W-:Y:S01]  /*60e0*/  ISETP.GT.AND P2, PT, R0.reuse, 0x8, P1 ;  /* 0x000000080000780c */ /* 0x040fe20000f44270 */
[----:B------:R-:W-:Y:S01]  /*60f0*/  @P3 STG.E.U16 desc[UR36][R6.64+0xa2], R67 ;  /* 0x0000a24306003986 */ /* 0x000fe2000c101524 */
[C---:B------:R-:W-:Y:S02]  /*6100*/  ISETP.GT.AND P1, PT, R3.reuse, 0x60, PT ;  /* 0x000000600300780c */ /* 0x040fe40003f24270 */
[----:B------:R-:W-:Y:S01]  /*6110*/  F2FP.BF16.F32.PACK_AB R69, RZ, R69 ;  /* 0x00000045ff45723e */ /* 0x000fe200000010ff */
[----:B------:R-:W-:Y:S01]  /*6120*/  @P4 STG.E.U16 desc[UR36][R4.64+0xb0], R68 ;  /* 0x0000b04404004986 */ /* 0x000fe2000c101524 */
[C---:B------:R-:W-:Y:S02]  /*6130*/  ISETP.GT.AND P3, PT, R0.reuse, 0x8, P0 ;  /* 0x000000080000780c */ /* 0x040fe40000764270 */
[----:B------:R-:W-:Y:S01]  /*6140*/  ISETP.GT.AND P0, PT, R3, 0x61, PT ;  /* 0x000000610300780c */ /* 0x000fe20003f04270 */
[----:B------:R-:W-:Y:S01]  /*6150*/  @P5 STG.E.U16 desc[UR36][R4.64+0xb2], R69 ;  /* 0x0000b24504005986 */ /* 0x000fe2000c101524 */
[----:B------:R-:W-:-:S02]  /*6160*/  ISETP.GT.AND P4, PT, R0, RZ, P1 ;  /* 0x000000ff0000720c */ /* 0x000fc40000f84270 */
[C---:B------:R-:W-:Y:S02]  /*6170*/  ISETP.GT.AND P5, PT, R0.reuse, RZ, P0 ;  /* 0x000000ff0000720c */ /* 0x040fe400007a4270 */
[----:B------:R-:W-:Y:S02]  /*6180*/  F2FP.BF16.F32.PACK_AB R70, RZ, R70 ;  /* 0x00000046ff46723e */ /* 0x000fe400000010ff */
[----:B------:R-:W-:Y:S02]  /*6190*/  F2FP.BF16.F32.PACK_AB R71, RZ, R71 ;  /* 0x00000047ff47723e */ /* 0x000fe400000010ff */
[----:B------:R-:W-:Y:S01]  /*61a0*/  F2FP.BF16.F32.PACK_AB R72, RZ, R72 ;  /* 0x00000048ff48723e */ /* 0x000fe200000010ff */
[----:B------:R-:W-:Y:S01]  /*61b0*/  @P2 STG.E.U16 desc[UR36][R6.64+0xb0], R70 ;  /* 0x0000b04606002986 */ /* 0x000fe2000c101524 */
[----:B------:R-:W-:Y:S02]  /*61c0*/  F2FP.BF16.F32.PACK_AB R73, RZ, R73 ;  /* 0x00000049ff49723e */ /* 0x000fe400000010ff */
[C---:B------:R-:W-:Y:S01]  /*61d0*/  ISETP.GT.AND P1, PT, R0.reuse, 0x8, P1 ;  /* 0x000000080000780c */ /* 0x040fe20000f24270 */
[----:B------:R-:W-:Y:S01]  /*61e0*/  @P3 STG.E.U16 desc[UR36][R6.64+0xb2], R71 ;  /* 0x0000b24706003986 */ /* 0x000fe2000c101524 */
[----:B------:R-:W-:-:S02]  /*61f0*/  ISETP.GT.AND P2, PT, R0, 0x8, P0 ;  /* 0x000000080000780c */ /* 0x000fc40000744270 */
[----:B------:R-:W-:Y:S01]  /*6200*/  F2FP.BF16.F32.PACK_AB R74, RZ, R74 ;  /* 0x0000004aff4a723e */ /* 0x000fe200000010ff */
[----:B------:R-:W-:Y:S01]  /*6210*/  @P4 STG.E.U16 desc[UR36][R4.64+0xc0], R72 ;  /* 0x0000c04804004986 */ /* 0x000fe2000c101524 */
[C---:B------:R-:W-:Y:S02]  /*6220*/  ISETP.GT.AND P4, PT, R3.reuse, 0x68, PT ;  /* 0x000000680300780c */ /* 0x040fe40003f84270 */
[----:B------:R-:W-:Y:S01]  /*6230*/  ISETP.GT.AND P0, PT, R3, 0x69, PT ;  /* 0x000000690300780c */ /* 0x000fe20003f04270 */
[----:B------:R-:W-:Y:S01]  /*6240*/  @P5 STG.E.U16 desc[UR36][R4.64+0xc2], R73 ;  /* 0x0000c24904005986 */ /* 0x000fe2000c101524 */
[----:B------:R-:W-:Y:S02]  /*6250*/  ISETP.GT.AND P5, PT, R0, RZ, P4 ;  /* 0x000000ff0000720c */ /* 0x000fe400027a4270 */
[----:B------:R-:W-:Y:S01]  /*6260*/  F2FP.BF16.F32.PACK_AB R75, RZ, R75 ;  /* 0x0000004bff4b723e */ /* 0x000fe200000010ff */
[----:B------:R-:W-:Y:S01]  /*6270*/  @P1 STG.E.U16 desc[UR36][R6.64+0xc0], R74 ;  /* 0x0000c04a06001986 */ /* 0x000fe2000c101524 */
[----:B------:R-:W-:-:S02]  /*6280*/  F2FP.BF16.F32.PACK_AB R76, RZ, R76 ;  /* 0x0000004cff4c723e */ /* 0x000fc400000010ff */
[C---:B------:R-:W-:Y:S01]  /*6290*/  ISETP.GT.AND P3, PT, R0.reuse, RZ, P0 ;  /* 0x000000ff0000720c */ /* 0x040fe20000764270 */
[----:B------:R-:W-:Y:S01]  /*62a0*/  @P2 STG.E.U16 desc[UR36][R6.64+0xc2], R75 ;  /* 0x0000c24b06002986 */ /* 0x000fe2000c101524 */
[C---:B------:R-:W-:Y:S02]  /*62b0*/  ISETP.GT.AND P4, PT, R0.reuse, 0x8, P4 ;  /* 0x000000080000780c */ /* 0x040fe40002784270 */
[----:B------:R-:W-:Y:S02]  /*62c0*/  F2FP.BF16.F32.PACK_AB R77, RZ, R77 ;  /* 0x0000004dff4d723e */ /* 0x000fe400000010ff */
[----:B------:R-:W-:Y:S01]  /*62d0*/  F2FP.BF16.F32.PACK_AB R78, RZ, R78 ;  /* 0x0000004eff4e723e */ /* 0x000fe200000010ff */
[----:B------:R-:W-:Y:S01]  /*62e0*/  @P5 STG.E.U16 desc[UR36][R4.64+0xd0], R76 ;  /* 0x0000d04c04005986 */ /* 0x000fe2000c101524 */
[----:B------:R-:W-:Y:S02]  /*62f0*/  ISETP.GT.AND P5, PT, R0, 0x8, P0 ;  /* 0x000000080000780c */ /* 0x000fe400007a4270 */
[----:B------:R-:W-:-:S02]  /*6300*/  F2FP.BF16.F32.PACK_AB R79, RZ, R79 ;  /* 0x0000004fff4f723e */ /* 0x000fc400000010ff */
[C---:B------:R-:W-:Y:S01]  /*6310*/  ISETP.GT.AND P2, PT, R3.reuse, 0x71, PT ;  /* 0x000000710300780c */ /* 0x040fe20003f44270 */
[----:B------:R-:W-:Y:S01]  /*6320*/  @P3 STG.E.U16 desc[UR36][R4.64+0xd2], R77 ;  /* 0x0000d24d04003986 */ /* 0x000fe2000c101524 */
[----:B------:R-:W-:Y:S02]  /*6330*/  ISETP.GT.AND P3, PT, R3, 0x70, PT ;  /* 0x000000700300780c */ /* 0x000fe40003f64270 */
[----:B------:R-:W-:Y:S01]  /*6340*/  F2FP.BF16.F32.PACK_AB R80, RZ, R80 ;  /* 0x00000050ff50723e */ /* 0x000fe200000010ff */
[----:B------:R-:W-:Y:S01]  /*6350*/  @P4 STG.E.U16 desc[UR36][R6.64+0xd0], R78 ;  /* 0x0000d04e06004986 */ /* 0x000fe2000c101524 */
[C---:B------:R-:W-:Y:S02]  /*6360*/  ISETP.GT.AND P4, PT, R0.reuse, RZ, P2 ;  /* 0x000000ff0000720c */ /* 0x040fe40001784270 */
[----:B------:R-:W-:Y:S01]  /*6370*/  F2FP.BF16.F32.PACK_AB R81, RZ, R81 ;  /* 0x00000051ff51723e */ /* 0x000fe200000010ff */
[----:B------:R-:W-:Y:S01]  /*6380*/  @P5 STG.E.U16 desc[UR36][R6.64+0xd2], R79 ;  /* 0x0000d24f06005986 */ /* 0x000fe2000c101524 */
[----:B------:R-:W-:-:S02]  /*6390*/  ISETP.GT.AND P5, PT, R0, RZ, P3 ;  /* 0x000000ff0000720c */ /* 0x000fc40001fa4270 */
[C---:B------:R-:W-:Y:S02]  /*63a0*/  ISETP.GT.AND P1, PT, R3.reuse, 0x78, PT ;  /* 0x000000780300780c */ /* 0x040fe40003f24270 */
[----:B------:R-:W-:Y:S02]  /*63b0*/  ISETP.GT.AND P0, PT, R3, 0x79, PT ;  /* 0x000000790300780c */ /* 0x000fe40003f04270 */
[C---:B------:R-:W-:Y:S02]  /*63c0*/  ISETP.GT.AND P3, PT, R0.reuse, 0x8, P3 ;  /* 0x000000080000780c */ /* 0x040fe40001f64270 */
[C---:B------:R-:W-:Y:S02]  /*63d0*/  ISETP.GT.AND P2, PT, R0.reuse, 0x8, P2 ;  /* 0x000000080000780c */ /* 0x040fe40001744270 */
[----:B------:R-:W-:Y:S02]  /*63e0*/  F2FP.BF16.F32.PACK_AB R82, RZ, R82 ;  /* 0x00000052ff52723e */ /* 0x000fe400000010ff */
[----:B------:R-:W-:Y:S01]  /*63f0*/  F2FP.BF16.F32.PACK_AB R83, RZ, R83 ;  /* 0x00000053ff53723e */ /* 0x000fe200000010ff */
[----:B------:R-:W-:Y:S01]  /*6400*/  @P5 STG.E.U16 desc[UR36][R4.64+0xe0], R80 ;  /* 0x0000e05004005986 */ /* 0x000fe2000c101524 */
[----:B------:R-:W-:-:S02]  /*6410*/  ISETP.GT.AND P5, PT, R0, RZ, P0 ;  /* 0x000000ff0000720c */ /* 0x000fc400007a4270 */
[C---:B------:R-:W-:Y:S01]  /*6420*/  ISETP.GT.AND P0, PT, R0.reuse, 0x8, P0 ;  /* 0x000000080000780c */ /* 0x040fe20000704270 */
[----:B------:R-:W-:Y:S01]  /*6430*/  @P4 STG.E.U16 desc[UR36][R4.64+0xe2], R81 ;  /* 0x0000e25104004986 */ /* 0x000fe2000c101524 */
[C---:B------:R-:W-:Y:S02]  /*6440*/  ISETP.GT.AND P4, PT, R0.reuse, RZ, P1 ;  /* 0x000000ff0000720c */ /* 0x040fe40000f84270 */
[----:B------:R-:W-:Y:S01]  /*6450*/  ISETP.GT.AND P1, PT, R0, 0x8, P1 ;  /* 0x000000080000780c */ /* 0x000fe20000f24270 */
[----:B------:R-:W-:Y:S01]  /*6460*/  @P3 STG.E.U16 desc[UR36][R6.64+0xe0], R82 ;  /* 0x0000e05206003986 */ /* 0x000fe2000c101524 */
[----:B------:R-:W-:Y:S02]  /*6470*/  F2FP.BF16.F32.PACK_AB R84, RZ, R84 ;  /* 0x00000054ff54723e */ /* 0x000fe400000010ff */
[----:B------:R-:W-:Y:S01]  /*6480*/  F2FP.BF16.F32.PACK_AB R85, RZ, R85 ;  /* 0x00000055ff55723e */ /* 0x000fe200000010ff */
[----:B------:R-:W-:Y:S01]  /*6490*/  @P2 STG.E.U16 desc[UR36][R6.64+0xe2], R83 ;  /* 0x0000e25306002986 */ /* 0x000fe2000c101524 */
[----:B------:R-:W-:-:S02]  /*64a0*/  F2FP.BF16.F32.PACK_AB R86, RZ, R86 ;  /* 0x00000056ff56723e */ /* 0x000fc400000010ff */
[----:B------:R-:W-:-:S03]  /*64b0*/  F2FP.BF16.F32.PACK_AB R87, RZ, R87 ;  /* 0x00000057ff57723e */ /* 0x000fc600000010ff */
[----:B------:R-:W-:Y:S04]  /*64c0*/  @P4 STG.E.U16 desc[UR36][R4.64+0xf0], R84 ;  /* 0x0000f05404004986 */ /* 0x000fe8000c101524 */
[----:B------:R0:W-:Y:S02]  /*64d0*/  @P5 STG.E.U16 desc[UR36][R4.64+0xf2], R85 ;  /* 0x0000f25504005986 */ /* 0x0001e4000c101524 */
[----:B0-----:R-:W-:Y:S02]  /*64e0*/  @P1 IMAD.MOV.U32 R4, RZ, RZ, R6 ;  /* 0x000000ffff041224 */ /* 0x001fe400078e0006 */
[----:B------:R-:W-:-:S05]  /*64f0*/  @P1 IMAD.MOV.U32 R5, RZ, RZ, R7 ;  /* 0x000000ffff051224 */ /* 0x000fca00078e0007 */
[----:B------:R0:W-:Y:S04]  /*6500*/  @P1 STG.E.U16 desc[UR36][R4.64+0xf0], R86 ;  /* 0x0000f05604001986 */ /* 0x0001e8000c101524 */
[----:B------:R0:W-:Y:S02]  /*6510*/  @P0 STG.E.U16 desc[UR36][R6.64+0xf2], R87 ;  /* 0x0000f25706000986 */ /* 0x0001e4000c101524 */
.L_x_165:
[----:B------:R-:W-:Y:S05]  /*6520*/  BSYNC B0 ;  /* 0x0000000000007941 */ /* 0x000fea0003800000 */
.L_x_39:
[----:B0-----:R-:W2:Y:S01]  /*6530*/  LDL.64 R4, [R1] ;  /* 0x0000000001047983 */ /* 0x001ea20000100a00 */
[----:B------:R-:W-:Y:S01]  /*6540*/  ULDC.64 UR4, c[0x0][0x650] ;  /* 0x0001940000047ab9 */ /* 0x000fe20000000a00 */
[----:B------:R-:W-:Y:S02]  /*6550*/  IMAD.U32 R0, RZ, RZ, UR44 ;  /* 0x0000002cff007e24 */ /* 0x000fe4000f8e00ff */
[----:B------:R-:W-:Y:S02]  /*6560*/  IMAD.MOV.U32 R22, RZ, RZ, -0x1 ;  /* 0xffffffffff167424 */ /* 0x000fe400078e00ff */
[----:B------:R0:W-:Y:S01]  /*6570*/  SYNCS.ARRIVE.TRANS64.A1T0 RZ, [R0+UR46], RZ ;  /* 0x000000ff00ff79a7 */ /* 0x0001e2000810002e */
[----:B-----5:R-:W-:Y:S02]  /*6580*/  IMAD.MOV.U32 R18, RZ, RZ, -0x1 ;  /* 0xffffffffff127424 */ /* 0x020fe400078e00ff */
[----:B------:R-:W-:Y:S01]  /*6590*/  IMAD.MOV.U32 R19, RZ, RZ, -0x1 ;  /* 0xffffffffff137424 */ /* 0x000fe200078e00ff */
[----:B0-----:R-:W-:-:S02]  /*65a0*/  PRMT R0, RZ, 0x7610, R0 ;  /* 0x00007610ff007816 */ /* 0x001fc40000000000 */
[----:B--2---:R-:W-:-:S05]  /*65b0*/  LEA R16, P0, R4, R16, 0x1 ;  /* 0x0000001004107211 */ /* 0x004fca00078008ff */
[----:B------:R-:W-:Y:S01]  /*65c0*/  IMAD.X R17, R100, 0x1, R17, P0 ;  /* 0x0000000164117824 */ /* 0x000fe200000e0611 */
[----:B------:R-:W-:-:S04]  /*65d0*/  ISETP.GE.U32.AND P0, PT, R16, UR4, PT ;  /* 0x0000000410007c0c */ /* 0x000fc8000bf06070 */
[----:B------:R-:W-:-:S13]  /*65e0*/  ISETP.GE.U32.AND.EX P0, PT, R17, UR5, PT, P0 ;  /* 0x0000000511007c0c */ /* 0x000fda000bf06100 */
[----:B------:R-:W-:Y:S05]  /*65f0*/  @P0 BRA `(.L_x_166) ;  /* 0x0000000400500947 */ /* 0x000fea0003800000 */
[----:B-1----:R-:W0:Y:S01]  /*6600*/  LDC.64 R10, c[0x0][0x628] ;  /* 0x00018a00ff0a7b82 */ /* 0x002e220000000a00 */
[----:B------:R-:W1:Y:S01]  /*6610*/  S2R R18, SR_CTAID.X ;  /* 0x0000000000127919 */ /* 0x000e620000002500 */
[----:B------:R-:W-:Y:S02]  /*6620*/  IMAD.MOV.U32 R8, RZ, RZ, R16 ;  /* 0x000000ffff087224 */ /* 0x000fe400078e0010 */
[----:B------:R-:W-:Y:S01]  /*6630*/  IMAD.MOV.U32 R9, RZ, RZ, R17 ;  /* 0x000000ffff097224 */ /* 0x000fe200078e0011 */
[----:B------:R-:W2:Y:S03]  /*6640*/  S2R R20, SR_CTAID.Y ;  /* 0x0000000000147919 */ /* 0x000ea60000002600 */
[----:B------:R-:W1:Y:S08]  /*6650*/  LDC R0, c[0x0][0x630] ;  /* 0x00018c00ff007b82 */ /* 0x000e700000000800 */
[----:B------:R-:W1:Y:S01]  /*6660*/  LDC.64 R14, c[0x0][0x620] ;  /* 0x00018800ff0e7b82 */ /* 0x000e620000000a00 */
[----:B0-----:R-:W-:-:S04]  /*6670*/  ISETP.NE.U32.AND P0, PT, R10, RZ, PT ;  /* 0x000000ff0a00720c */ /* 0x001fc80003f05070 */
[----:B------:R-:W-:-:S13]  /*6680*/  ISETP.NE.AND.EX P0, PT, R11, RZ, PT, P0 ;  /* 0x000000ff0b00720c */ /* 0x000fda0003f05300 */
[----:B-12---:R-:W-:Y:S05]  /*6690*/  @!P0 BRA `(.L_x_167) ;  /* 0x0000000000288947 */ /* 0x006fea0003800000 */
[----:B------:R-:W0:Y:S02]  /*66a0*/  LDC R3, c[0x0][0x634] ;  /* 0x00018d00ff037b82 */ /* 0x000e240000000800 */
[----:B0-----:R-:W-:-:S05]  /*66b0*/  IADD3 R3, P0, R16, R3, RZ ;  /* 0x0000000310037210 */ /* 0x001fca0007f1e0ff */
[----:B------:R-:W-:-:S04]  /*66c0*/  IMAD.X R13, RZ, RZ, R17, P0 ;  /* 0x000000ffff0d7224 */ /* 0x000fc800000e0611 */
[----:B------:R-:W-:-:S04]  /*66d0*/  IMAD.WIDE.U32 R4, R13, R10, RZ ;  /* 0x0000000a0d047225 */ /* 0x000fc800078e00ff */
[----:B---34-:R-:W-:-:S04]  /*66e0*/  IMAD.WIDE.U32 R6, P0, R3, R11, R4 ;  /* 0x0000000b03067225 */ /* 0x018fc80007800004 */
[----:B------:R-:W-:-:S04]  /*66f0*/  IMAD.WIDE.U32 R4, R3, R10, RZ ;  /* 0x0000000a03047225 */ /* 0x000fc800078e00ff */
[----:B------:R-:W-:Y:S01]  /*6700*/  IMAD.X R9, RZ, RZ, RZ, P0 ;  /* 0x000000ffff097224 */ /* 0x000fe200000e06ff */
[----:B------:R-:W-:Y:S01]  /*6710*/  IADD3 RZ, P0, R5, R6, RZ ;  /* 0x0000000605ff7210 */ /* 0x000fe20007f1e0ff */
[----:B------:R-:W-:-:S04]  /*6720*/  IMAD.MOV.U32 R8, RZ, RZ, R7 ;  /* 0x000000ffff087224 */ /* 0x000fc800078e0007 */
[----:B------:R-:W-:-:S08]  /*6730*/  IMAD.WIDE.U32.X R8, R13, R11, R8, P0 ;  /* 0x0000000b0d087225 */ /* 0x000fd000000e0408 */
.L_x_167:
[----:B------:R-:W0:Y:S01]  /*6740*/  LDC.64 R24, c[0x0][0x640] ;  /* 0x00019000ff187b82 */ /* 0x000e220000000a00 */
[-CC-:B------:R-:W-:Y:S01]  /*6750*/  SHF.R.U64 R19, R8, R0.reuse, R9.reuse ;  /* 0x0000000008137219 */ /* 0x180fe20000001209 */
[----:B------:R-:W-:Y:S01]  /*6760*/  ULDC UR4, c[0x0][0x150] ;  /* 0x0000540000047ab9 */ /* 0x000fe20000000800 */
[----:B------:R-:W-:Y:S02]  /*6770*/  SHF.R.U32.HI R0, RZ, R0, R9 ;  /* 0x00000000ff007219 */ /* 0x000fe40000011609 */
[----:B------:R-:W-:Y:S02]  /*6780*/  IADD3 R3, P0, RZ, -R19, RZ ;  /* 0x80000013ff037210 */ /* 0x000fe40007f1e0ff */
[----:B---34-:R-:W-:Y:S01]  /*6790*/  I2FP.F32.U32 R7, R18 ;  /* 0x0000001200077245 */ /* 0x018fe20000201000 */
[----:B------:R-:W1:Y:S02]  /*67a0*/  LDC R6, c[0x0][0x618] ;  /* 0x00018600ff067b82 */ /* 0x000e640000000800 */
[----:B------:R-:W-:-:S02]  /*67b0*/  IMAD.X R5, RZ, RZ, ~R0, P0 ;  /* 0x000000ffff057224 */ /* 0x000fc400000e0e00 */
[----:B------:R-:W-:Y:S01]  /*67c0*/  FMUL R7, R7, UR4 ;  /* 0x0000000407077c20 */ /* 0x000fe20008400000 */
[----:B------:R-:W-:Y:S01]  /*67d0*/  ULDC UR4, c[0x0][0x154] ;  /* 0x0000550000047ab9 */ /* 0x000fe20000000800 */
[-C--:B------:R-:W-:Y:S02]  /*67e0*/  IMAD R0, R5, R14.reuse, RZ ;  /* 0x0000000e05007224 */ /* 0x080fe400078e02ff */
[----:B------:R-:W2:Y:S01]  /*67f0*/  LDC R8, c[0x0][0x608] ;  /* 0x00018200ff087b82 */ /* 0x000ea20000000800 */
[C---:B------:R-:W-:Y:S01]  /*6800*/  IMAD.WIDE.U32 R4, R3.reuse, R14, R16 ;  /* 0x0000000e03047225 */ /* 0x040fe200078e0010 */
[----:B------:R-:W3:Y:S03]  /*6810*/  F2I.U32.TRUNC.NTZ R7, R7 ;  /* 0x0000000700077305 */ /* 0x000ee6000020f000 */
[----:B------:R-:W-:Y:S01]  /*6820*/  IMAD R3, R3, R15, R0 ;  /* 0x0000000f03037224 */ /* 0x000fe200078e0200 */
[----:B------:R-:W-:-:S02]  /*6830*/  I2FP.F32.U32 R0, R20 ;  /* 0x0000001400007245 */ /* 0x000fc40000201000 */
[----:B------:R-:W4:Y:S01]  /*6840*/  LDC R22, c[0x0][0x658] ;  /* 0x00019600ff167b82 */ /* 0x000f220000000800 */
[----:B------:R-:W-:Y:S01]  /*6850*/  IMAD.IADD R3, R5, 0x1, R3 ;  /* 0x0000000105037824 */ /* 0x000fe200078e0203 */
[----:B0-----:R-:W-:Y:S01]  /*6860*/  ISETP.NE.U32.AND P0, PT, R24, RZ, PT ;  /* 0x000000ff1800720c */ /* 0x001fe20003f05070 */
[----:B------:R-:W-:-:S03]  /*6870*/  FMUL R0, R0, UR4 ;  /* 0x0000000400007c20 */ /* 0x000fc60008400000 */
[----:B------:R-:W-:Y:S01]  /*6880*/  ISETP.NE.AND.EX P0, PT, R25, RZ, PT, P0 ;  /* 0x000000ff1900720c */ /* 0x000fe20003f05300 */
[----:B------:R0:W0:Y:S01]  /*6890*/  F2I.U32.TRUNC.NTZ R14, R0 ;  /* 0x00000000000e7305 */ /* 0x000022000020f000 */
[----:B------:R-:W5:Y:S01]  /*68a0*/  LDC R9, c[0x0][0x144] ;  /* 0x00005100ff097b82 */ /* 0x000f620000000800 */
[-C--:B-1----:R-:W-:Y:S01]  /*68b0*/  SHF.R.U64 R10, R4, R6.reuse, R3 ;  /* 0x00000006040a7219 */ /* 0x082fe20000001203 */
[----:B---3--:R-:W-:Y:S01]  /*68c0*/  IMAD.MOV R7, RZ, RZ, -R7 ;  /* 0x000000ffff077224 */ /* 0x008fe200078e0a07 */
[----:B------:R-:W-:-:S05]  /*68d0*/  SHF.R.U32.HI R3, RZ, R6, R3 ;  /* 0x00000006ff037219 */ /* 0x000fca0000011603 */
[----:B------:R-:W1:Y:S01]  /*68e0*/  LDC R15, c[0x0][0x148] ;  /* 0x00005200ff0f7b82 */ /* 0x000e620000000800 */
[-CC-:B--2---:R-:W-:Y:S02]  /*68f0*/  SHF.R.U64 R12, R10, R8.reuse, R3.reuse ;  /* 0x000000080a0c7219 */ /* 0x184fe40000001203 */
[----:B------:R-:W-:-:S05]  /*6900*/  SHF.R.U32.HI R3, RZ, R8, R3 ;  /* 0x00000008ff037219 */ /* 0x000fca0000011603 */
[----:B------:R-:W2:Y:S01]  /*6910*/  LDC R21, c[0x0][0x600] ;  /* 0x00018000ff157b82 */ /* 0x000ea20000000800 */
[-CC-:B----4-:R-:W-:Y:S02]  /*6920*/  SHF.R.U64 R13, R12, R22.reuse, R3.reuse ;  /* 0x000000160c0d7219 */ /* 0x190fe40000001203 */
[----:B------:R-:W-:-:S03]  /*6930*/  SHF.R.U32.HI R5, RZ, R22, R3 ;  /* 0x00000016ff057219 */ /* 0x000fc60000011603 */
[----:B------:R-:W-:Y:S02]  /*6940*/  IMAD.MOV.U32 R4, RZ, RZ, R13 ;  /* 0x000000ffff047224 */ /* 0x000fe400078e000d */
[----:B------:R-:W3:Y:S01]  /*6950*/  LDC R26, c[0x0][0x648] ;  /* 0x00019200ff1a7b82 */ /* 0x000ee20000000800 */
[----:B-----5:R-:W-:-:S07]  /*6960*/  IMAD R22, R9, R7, R18 ;  /* 0x0000000709167224 */ /* 0x020fce00078e0212 */
[----:B------:R-:W4:Y:S08]  /*6970*/  LDC R27, c[0x0][0x638] ;  /* 0x00018e00ff1b7b82 */ /* 0x000f300000000800 */
[----:B------:R-:W0:Y:S01]  /*6980*/  LDC R28, c[0x0][0x610] ;  /* 0x00018400ff1c7b82 */ /* 0x000e220000000800 */
[----:B-1----:R-:W-:Y:S05]  /*6990*/  @!P0 BRA `(.L_x_168) ;  /* 0x0000000000288947 */ /* 0x002fea0003800000 */
        /* <DEDUP_REMOVED lines=10> */
.L_x_168:
[----:B------:R-:W-:Y:S01]  /*6a40*/  ISETP.NE.AND P0, PT, R2, 0x1, PT ;  /* 0x000000010200780c */ /* 0x000fe20003f05270 */
[----:B0-----:R-:W-:Y:S01]  /*6a50*/  IMAD.MOV R14, RZ, RZ, -R14 ;  /* 0x000000ffff0e7224 */ /* 0x001fe200078e0a0e */
[----:B---3--:R-:W-:Y:S01]  /*6a60*/  SHF.R.U64 R0, R4, R26, R5 ;  /* 0x0000001a04007219 */ /* 0x008fe20000001205 */
[----:B--2---:R-:W-:Y:S01]  /*6a70*/  VIADD R5, R21, 0xffffffff ;  /* 0xffffffff15057836 */ /* 0x004fe20000000000 */
[----:B------:R-:W-:-:S03]  /*6a80*/  LOP3.LUT R3, R12, R101, RZ, 0xc0, !PT ;  /* 0x000000650c037212 */ /* 0x000fc600078ec0ff */
[----:B------:R-:W-:Y:S01]  /*6a90*/  IMAD.MOV R4, RZ, RZ, -R0 ;  /* 0x000000ffff047224 */ /* 0x000fe200078e0a00 */
[----:B------:R-:W-:Y:S01]  /*6aa0*/  LOP3.LUT R5, R10, R5, RZ, 0xc0, !PT ;  /* 0x000000050a057212 */ /* 0x000fe200078ec0ff */
[----:B------:R-:W-:Y:S02]  /*6ab0*/  IMAD R3, R96, R0, R3 ;  /* 0x0000000060037224 */ /* 0x000fe400078e0203 */
[----:B----4-:R-:W-:Y:S02]  /*6ac0*/  IMAD R0, R4, R27, R13 ;  /* 0x0000001b04007224 */ /* 0x010fe400078e020d */
[----:B------:R-:W-:Y:S02]  /*6ad0*/  @P0 IMAD R22, R15, R14, R20 ;  /* 0x0000000e0f160224 */ /* 0x000fe400078e0214 */
[----:B------:R-:W-:Y:S02]  /*6ae0*/  IMAD.MOV.U32 R4, RZ, RZ, 0x1 ;  /* 0x00000001ff047424 */ /* 0x000fe400078e00ff */
[----:B------:R-:W-:-:S02]  /*6af0*/  IMAD R22, R3, R28, R22 ;  /* 0x0000001c03167224 */ /* 0x000fc400078e0216 */
[----:B------:R-:W-:Y:S01]  /*6b00*/  IMAD R3, R0, R21, R5 ;  /* 0x0000001500037224 */ /* 0x000fe200078e0205 */
[----:B------:R-:W-:-:S04]  /*6b10*/  PRMT R0, R4, 0x7610, R0 ;  /* 0x0000761004007816 */ /* 0x000fc80000000000 */
[----:B------:R-:W-:Y:S02]  /*6b20*/  SEL R18, R3, R22, !P0 ;  /* 0x0000001603127207 */ /* 0x000fe40004000000 */
[----:B------:R-:W-:-:S07]  /*6b30*/  SEL R22, R22, R3, !P0 ;  /* 0x0000000316167207 */ /* 0x000fce0004000000 */
.L_x_166:
[----:B------:R-:W-:Y:S02]  /*6b40*/  LOP3.LUT P0, RZ, R0, 0xff, RZ, 0xc0, !PT ;  /* 0x000000ff00ff7812 */ /* 0x000fe4000780c0ff */
[----:B------:R-:W-:-:S11]  /*6b50*/  LOP3.LUT R104, R104, 0x1, RZ, 0x3c, !PT ;  /* 0x0000000168687812 */ /* 0x000fd600078e3cff */
[----:B------:R-:W-:Y:S05]  /*6b60*/  @P0 BRA `(.L_x_169) ;  /* 0xffffffb000140947 */ /* 0x000fea000383ffff */
[----:B------:R-:W-:Y:S05]  /*6b70*/  EXIT ;  /* 0x000000000000794d */ /* 0x000fea0003800000 */
.L_x_18:
[----:B------:R-:W-:-:S08]  /*6b80*/  ISETP.NE.AND P0, PT, R14, RZ, PT ;  /* 0x000000ff0e00720c */ /* 0x000fd00003f05270 */
[----:B0-----:R-:W0:-:S00]  /*6b90*/  USETMAXREG.DEALLOC.CTAPOOL 0x28 ;  /* 0x00000028000079c8 */ /* 0x001e0000080e0500 */
[----:B------:R-:W-:Y:S05]  /*6ba0*/  @P0 EXIT ;  /* 0x000000000000094d */ /* 0x000fea0003800000 */
[----:B0-----:R-:W-:Y:S01]  /*6bb0*/  LOP3.LUT P0, RZ, R8, 0xff, RZ, 0xc0, !PT ;  /* 0x000000ff08ff7812 */ /* 0x001fe2000780c0ff */
[----:B------:R-:W-:Y:S02]  /*6bc0*/  IMAD.MOV.U32 R3, RZ, RZ, 0x1 ;  /* 0x00000001ff037424 */ /* 0x000fe400078e00ff */
[----:B------:R-:W-:-:S10]  /*6bd0*/  IMAD.MOV.U32 R8, RZ, RZ, RZ ;  /* 0x000000ffff087224 */ /* 0x000fd400078e00ff */
[----:B------:R-:W-:Y:S05]  /*6be0*/  @!P0 BRA `(.L_x_170) ;  /* 0x0000000c00308947 */ /* 0x000fea0003800000 */
[----:B------:R-:W0:Y:S01]  /*6bf0*/  S2R R10, SR_CgaCtaId ;  /* 0x00000000000a7919 */ /* 0x000e220000008800 */
[----:B------:R-:W-:Y:S01]  /*6c00*/  LOP3.LUT P0, RZ, R5, 0x1f, RZ, 0xc0, !PT ;  /* 0x0000001f05ff7812 */ /* 0x000fe2000780c0ff */
[----:B------:R-:W-:Y:S01]  /*6c10*/  ULDC UR5, c[0x0][0x658] ;  /* 0x0001960000057ab9 */ /* 0x000fe20000000800 */
[----:B------:R-:W-:Y:S01]  /*6c20*/  UMOV UR6, 0xffffffff ;  /* 0xffffffff00067882 */ /* 0x000fe20000000000 */
[----:B------:R-:W-:Y:S01]  /*6c30*/  BSSY B0, `(.L_x_170) ;  /* 0x00000c7000007945 */ /* 0x000fe20003800000 */
[----:B------:R-:W-:Y:S01]  /*6c40*/  USHF.L.U32 UR6, UR6, UR5, URZ ;  /* 0x0000000506067299 */ /* 0x000fe2000800063f */
[C---:B------:R-:W-:Y:S01]  /*6c50*/  ISETP.NE.AND P2, PT, R4.reuse, RZ, PT ;  /* 0x000000ff0400720c */ /* 0x040fe20003f45270 */
[----:B------:R-:W-:Y:S01]  /*6c60*/  IMAD.MOV.U32 R11, RZ, RZ, 0x1 ;  /* 0x00000001ff0b7424 */ /* 0x000fe200078e00ff */
[----:B------:R-:W-:Y:S01]  /*6c70*/  ISETP.NE.OR P0, PT, R4, RZ, !P0 ;  /* 0x000000ff0400720c */ /* 0x000fe20004705670 */
[----:B------:R-:W-:Y:S01]  /*6c80*/  IMAD.MOV.U32 R3, RZ, RZ, 0x1 ;  /* 0x00000001ff037424 */ /* 0x000fe200078e00ff */
[----:B------:R-:W-:Y:S01]  /*6c90*/  LOP3.LUT R9, R23, 0x2, RZ, 0xfc, !PT ;  /* 0x0000000217097812 */ /* 0x000fe200078efcff */
[----:B------:R-:W-:Y:S01]  /*6ca0*/  IMAD.MOV.U32 R8, RZ, RZ, RZ ;  /* 0x000000ffff087224 */ /* 0x000fe200078e00ff */
[----:B------:R-:W-:Y:S01]  /*6cb0*/  ULDC UR4, c[0x0][0x600] ;  /* 0x0001800000047ab9 */ /* 0x000fe20000000800 */
[----:B------:R-:W-:Y:S01]  /*6cc0*/  UMOV UR7, 0x1 ;  /* 0x0000000100077882 */ /* 0x000fe20000000000 */
[----:B------:R-:W-:-:S02]  /*6cd0*/  UIADD3 UR19, UR40, 0x1, URZ ;  /* 0x0000000128137890 */ /* 0x000fc4000fffe03f */
[----:B------:R-:W-:Y:S02]  /*6ce0*/  UIADD3 UR15, UR4, -0x1, URZ ;  /* 0xffffffff040f7890 */ /* 0x000fe4000fffe03f */
[----:B------:R-:W-:Y:S02]  /*6cf0*/  USHF.L.U32 UR17, UR7, UR5, URZ ;  /* 0x0000000507117299 */ /* 0x000fe4000800063f */
[----:B------:R-:W-:Y:S01]  /*6d00*/  ULOP3.LUT UR16, URZ, UR6, URZ, 0x33, !UPT ;  /* 0x000000063f107292 */ /* 0x000fe2000f8e333f */
[----:B------:R-:W-:Y:S01]  /*6d10*/  ULDC.64 UR20, c[0x0][0x198] ;  /* 0x0000660000147ab9 */ /* 0x000fe20000000a00 */
[C---:B0-----:R-:W-:Y:S02]  /*6d20*/  IMAD.SHL.U32 R13, R10.reuse, 0x40, RZ ;  /* 0x000000400a0d7824 */ /* 0x041fe400078e00ff */
[----:B------:R-:W-:-:S03]  /*6d30*/  IMAD.SHL.U32 R10, R10, 0x400, RZ ;  /* 0x000004000a0a7824 */ /* 0x000fc600078e00ff */
[----:B------:R-:W-:-:S07]  /*6d40*/  LOP3.LUT R13, R13, 0x40, RZ, 0xc0, !PT ;  /* 0x000000400d0d7812 */ /* 0x000fce00078ec0ff */
.L_x_182:
[----:B------:R-:W-:-:S03]  /*6d50*/  UMOV UR4, 0xffffffff ;  /* 0xffffffff00047882 */ /* 0x000fc60000000000 */
[----:B------:R-:W-:Y:S05]  /*6d60*/  BRA.DIV UR4, `(.L_x_171) ;  /* 0x0000002204907947 */ /* 0x000fea000b800000 */
[----:B------:R-:W-:-:S13]  /*6d70*/  ELECT P6, URZ, PT ;  /* 0x00000000003f782f */ /* 0x000fda00038c0000 */
.L_x_228:
[----:B------:R-:W0:Y:S01]  /*6d80*/  LDC R4, c[0x0][0x28c] ;  /* 0x0000a300ff047b82 */ /* 0x000e220000000800 */
[----:B------:R-:W-:Y:S01]  /*6d90*/  BSSY B1, `(.L_x_172) ;  /* 0x0000039000017945 */ /* 0x000fe20003800000 */
[----:B0-----:R-:W-:-:S13]  /*6da0*/  ISETP.LT.OR P6, PT, R4, 0x1, !P6 ;  /* 0x000000010400780c */ /* 0x001fda00077c1670 */
[----:B------:R-:W-:Y:S05]  /*6db0*/  @P6 BRA `(.L_x_173) ;  /* 0x0000000000d86947 */ /* 0x000fea0003800000 */
[----:B------:R-:W-:Y:S02]  /*6dc0*/  IMAD R18, R18, 0x80, R13 ;  /* 0x0000008012127824 */ /* 0x000fe400078e020d */
[----:B------:R-:W-:Y:S02]  /*6dd0*/  IMAD.SHL.U32 R22, R22, 0x40, RZ ;  /* 0x0000004016167824 */ /* 0x000fe400078e00ff */
[----:B------:R-:W-:Y:S02]  /*6de0*/  IMAD.MOV.U32 R14, RZ, RZ, RZ ;  /* 0x000000ffff0e7224 */ /* 0x000fe400078e00ff */
[----:B------:R-:W-:Y:S02]  /*6df0*/  IMAD.U32 R20, RZ, RZ, UR19 ;  /* 0x00000013ff147e24 */ /* 0x000fe4000f8e00ff */
[----:B------:R-:W-:Y:S02]  /*6e00*/  IMAD.MOV.U32 R4, RZ, RZ, R3 ;  /* 0x000000ffff047224 */ /* 0x000fe400078e0003 */
[----:B------:R-:W-:-:S07]  /*6e10*/  IMAD.MOV.U32 R5, RZ, RZ, R8 ;  /* 0x000000ffff057224 */ /* 0x000fce00078e0008 */
.L_x_177:
[----:B------:R-:W0:Y:S01]  /*6e20*/  S2R R7, SR_CgaCtaId ;  /* 0x0000000000077919 */ /* 0x000e220000008800 */
[----:B------:R-:W-:-:S04]  /*6e30*/  MOV R6, 0x400 ;  /* 0x0000040000067802 */ /* 0x000fc80000000f00 */
[----:B0-----:R-:W-:Y:S02]  /*6e40*/  LEA R12, R7, R6, 0x18 ;  /* 0x00000006070c7211 */ /* 0x001fe400078ec0ff */
[----:B------:R-:W-:Y:S01]  /*6e50*/  SHF.L.U32 R6, R4, 0x1f, RZ ;  /* 0x0000001f04067819 */ /* 0x000fe200000006ff */
[----:B------:R-:W0:Y:S02]  /*6e60*/  @!P2 LDC R7, c[0x0][0x500] ;  /* 0x00014000ff07ab82 */ /* 0x000e240000000800 */
[----:B------:R-:W-:-:S04]  /*6e70*/  IMAD R15, R5, 0x8, R12 ;  /* 0x00000008050f7824 */ /* 0x000fc800078e020c */
[----:B------:R-:W1:Y:S02]  /*6e80*/  SYNCS.PHASECHK.TRANS64.TRYWAIT P1, [R15+URZ+0x128], R6 ;  /* 0x000128060f0075a7 */ /* 0x000e64000802017f */
[----:B-1----:R-:W-:Y:S05]  /*6e90*/  @!P1 BRA `(.L_x_174) ;  /* 0x0000002000649947 */ /* 0x002fea0003800000 */
.L_x_229:
[----:B-1----:R-:W-:Y:S01]  /*6ea0*/  PRMT R6, R9, 0x9910, RZ ;  /* 0x0000991009067816 */ /* 0x002fe200000000ff */
[----:B0-----:R0:W-:Y:S03]  /*6eb0*/  @!P2 SYNCS.ARRIVE.TRANS64 RZ, [R15+URZ], R7 ;  /* 0x000000070fffa9a7 */ /* 0x0011e6000800003f */
[----:B------:R-:W-:-:S13]  /*6ec0*/  ISETP.NE.AND P1, PT, R6, 0x2, PT ;  /* 0x000000020600780c */ /* 0x000fda0003f25270 */
[----:B0-----:R-:W-:Y:S05]  /*6ed0*/  @P1 BRA `(.L_x_175) ;  /* 0x0000000000041947 */ /* 0x001fea0003800000 */
[----:B------:R-:W-:Y:S01]  /*6ee0*/  BPT.TRAP 0x1 ;  /* 0x000000040000795c */ /* 0x000fe20000300000 */
.L_x_175:
[----:B------:R-:W-:Y:S05]  /*6ef0*/  @P0 BRA `(.L_x_176) ;  /* 0x0000000000040947 */ /* 0x000fea0003800000 */
[----:B------:R-:W-:Y:S01]  /*6f00*/  BPT.TRAP 0x1 ;  /* 0x000000040000795c */ /* 0x000fe20000300000 */
.L_x_176:
[----:B------:R-:W-:Y:S01]  /*6f10*/  IMAD.SHL.U32 R7, R5, 0x800, RZ ;  /* 0x0000080005077824 */ /* 0x000fe200078e00ff */
[----:B------:R-:W-:Y:S01]  /*6f20*/  R2UR UR9, R15 ;  /* 0x000000000f0972ca */ /* 0x000fe200000e0000 */
[----:B------:R-:W-:Y:S01]  /*6f30*/  VIADD R20, R20, 0xffffffff ;  /* 0xffffffff14147836 */ /* 0x000fe20000000000 */
[----:B------:R-:W-:Y:S01]  /*6f40*/  R2UR UR11, R22 ;  /* 0x00000000160b72ca */ /* 0x000fe200000e0000 */
[----:B------:R-:W-:Y:S01]  /*6f50*/  UIADD3 UR4, UP0, UR20, 0xf0, URZ ;  /* 0x000000f014047890 */ /* 0x000fe2000ff1e03f */
[----:B------:R-:W-:Y:S01]  /*6f60*/  LOP3.LUT R6, R7, 0x400, R10, 0xf8, !PT ;  /* 0x0000040007067812 */ /* 0x000fe200078ef80a */
[----:B------:R-:W-:Y:S01]  /*6f70*/  UIADD3 UR22, UP1, UR20, 0x1f0, URZ ;  /* 0x000001f014167890 */ /* 0x000fe2000ff3e03f */
[----:B------:R-:W-:Y:S01]  /*6f80*/  IADD3 R7, R12, 0x380, R7 ;  /* 0x000003800c077810 */ /* 0x000fe20007ffe007 */
[----:B------:R-:W-:Y:S01]  /*6f90*/  UIADD3.X UR5, URZ, UR21, URZ, UP0, !UPT ;  /* 0x000000153f057290 */ /* 0x000fe200087fe43f */
[----:B------:R-:W-:Y:S01]  /*6fa0*/  R2UR UR10, R14 ;  /* 0x000000000e0a72ca */ /* 0x000fe200000e0000 */
[----:B------:R-:W-:Y:S01]  /*6fb0*/  IMAD R6, R6, 0x2, R12 ;  /* 0x0000000206067824 */ /* 0x000fe200078e020c */
[----:B------:R-:W-:Y:S01]  /*6fc0*/  R2UR UR13, R7 ;  /* 0x00000000070d72ca */ /* 0x000fe200000e0000 */
[----:B------:R-:W-:Y:S01]  /*6fd0*/  VIADD R5, R5, 0x1 ;  /* 0x0000000105057836 */ /* 0x000fe20000000000 */
[----:B------:R-:W-:Y:S01]  /*6fe0*/  R2UR UR12, R19 ;  /* 0x00000000130c72ca */ /* 0x000fe200000e0000 */
[----:B------:R-:W-:Y:S01]  /*6ff0*/  UIADD3.X UR23, URZ, UR21, URZ, UP1, !UPT ;  /* 0x000000153f177290 */ /* 0x000fe20008ffe43f */
[----:B------:R-:W-:Y:S01]  /*7000*/  R2UR UR8, R6 ;  /* 0x00000000060872ca */ /* 0x000fe200000e0000 */
[----:B------:R-:W-:Y:S01]  /*7010*/  UMOV UR6, 0x0 ;  /* 0x0000000000067882 */ /* 0x000fe20000000000 */
[----:B------:R-:W-:Y:S01]  /*7020*/  R2UR UR18, R18 ;  /* 0x00000000121272ca */ /* 0x000fe200000e0000 */
[----:B------:R-:W-:Y:S01]  /*7030*/  UMOV UR7, 0x10000000 ;  /* 0x1000000000077882 */ /* 0x000fe20000000000 */
[----:B------:R-:W-:Y:S01]  /*7040*/  ISETP.GT.AND P3, PT, R20, 0x1, PT ;  /* 0x000000011400780c */ /* 0x000fe20003f64270 */
[----:B------:R-:W-:Y:S01]  /*7050*/  UMOV UR24, 0x30000 ;  /* 0x0003000000187882 */ /* 0x000fe20000000000 */
[----:B------:R-:W-:Y:S01]  /*7060*/  ISETP.NE.AND P1, PT, R5, 0x25, PT ;  /* 0x000000250500780c */ /* 0x000fe20003f25270 */
[----:B------:R-:W-:-:S03]  /*7070*/  VIADD R14, R14, 0x10 ;  /* 0x000000100e0e7836 */ /* 0x000fc60000000000 */
[----:B------:R-:W-:Y:S02]  /*7080*/  SEL R7, RZ, 0x1, P1 ;  /* 0x00000001ff077807 */ /* 0x000fe40000800000 */
[----:B------:R-:W-:Y:S01]  /*7090*/  SEL R5, R5, RZ, P1 ;  /* 0x000000ff05057207 */ /* 0x000fe20000800000 */
[----:B------:R-:W-:Y:S01]  /*70a0*/  UIADD3 UR14, UR8, 0x12b80, URZ ;  /* 0x00012b80080e7890 */ /* 0x000fe2000fffe03f */
[----:B------:R-:W-:Y:S02]  /*70b0*/  LOP3.LUT R4, R4, R7, RZ, 0x3c, !PT ;  /* 0x0000000704047212 */ /* 0x000fe400078e3cff */
[----:B------:R-:W-:Y:S02]  /*70c0*/  UMOV UR8, UR13 ;  /* 0x0000000d00087c82 */ /* 0x000fe40008000000 */
[----:B------:R0:W-:Y:S02]  /*70d0*/  UTMALDG.3D [UR8], [UR4], desc[UR6] ;  /* 0x00000608040075b4 */ /* 0x0001e40008011000 */
[----:B0-----:R-:W-:Y:S01]  /*70e0*/  UMOV UR8, UR14 ;  /* 0x0000000e00087c82 */ /* 0x001fe20008000000 */
[----:B------:R-:W-:-:S02]  /*70f0*/  UMOV UR11, UR18 ;  /* 0x00000012000b7c82 */ /* 0x000fc40008000000 */
[----:B------:R0:W-:Y:S02]  /*7100*/  UTMALDG.3D.MULTICAST [UR8], [UR22], UR24, desc[UR6] ;  /* 0x00000608160073b4 */ /* 0x0001e40008011818 */
[----:B0-----:R-:W-:Y:S05]  /*7110*/  @P3 BRA `(.L_x_177) ;  /* 0xfffffffc00403947 */ /* 0x001fea000383ffff */
.L_x_173:
[----:B------:R-:W-:Y:S05]  /*7120*/  BSYNC B1 ;  /* 0x0000000000017941 */ /* 0x000fea0003800000 */
.L_x_172:
[----:B------:R-:W2:Y:S01]  /*7130*/  LDL.64 R24, [R1] ;  /* 0x0000000001187983 */ /* 0x000ea20000100a00 */
[----:B------:R-:W-:Y:S01]  /*7140*/  LOP3.LUT P4, RZ, R11, 0xff, RZ, 0xc0, !PT ;  /* 0x000000ff0bff7812 */ /* 0x000fe2000788c0ff */
[----:B------:R-:W-:Y:S01]  /*7150*/  VIADD R11, R8, UR40 ;  /* 0x00000028080b7c36 */ /* 0x000fe20008000000 */
[----:B------:R-:W-:Y:S02]  /*7160*/  UISETP.GE.U32.AND UP0, UPT, UR40, 0x25, UPT ;  /* 0x000000252800788c */ /* 0x000fe4000bf06070 */
[----:B------:R-:W-:Y:S01]  /*7170*/  IMAD.U32 R8, RZ, RZ, UR40 ;  /* 0x00000028ff087e24 */ /* 0x000fe2000f8e00ff */
[----:B------:R-:W-:Y:S01]  /*7180*/  ULDC.64 UR4, c[0x0][0x650] ;  /* 0x0001940000047ab9 */ /* 0x000fe20000000a00 */
[C---:B------:R-:W-:Y:S01]  /*7190*/  IMAD.WIDE.U32 R4, R11.reuse, -0x45306eb3, RZ ;  /* 0xbacf914d0b047825 */ /* 0x040fe200078e00ff */
[----:B------:R-:W-:Y:S01]  /*71a0*/  ISETP.GT.U32.AND P1, PT, R11, 0x24, PT ;  /* 0x000000240b00780c */ /* 0x000fe20003f24070 */
[----:B------:R-:W-:Y:S01]  /*71b0*/  BSSY B1, `(.L_x_178) ;  /* 0x000006c000017945 */ /* 0x000fe20003800000 */
[----:B------:R-:W-:Y:S01]  /*71c0*/  PLOP3.LUT P3, PT, PT, PT, UP0, 0x80, 0x0 ;  /* 0x000000000000781c */ /* 0x000fe20003f6f008 */
[----:B------:R-:W-:Y:S01]  /*71d0*/  IMAD.MOV.U32 R22, RZ, RZ, -0x1 ;  /* 0xffffffffff167424 */ /* 0x000fe200078e00ff */
[----:B------:R-:W-:Y:S01]  /*71e0*/  ISETP.LT.U32.AND P1, PT, R8, 0x25, P1 ;  /* 0x000000250800780c */ /* 0x000fe20000f21070 */
[----:B------:R-:W-:Y:S01]  /*71f0*/  IMAD.MOV.U32 R18, RZ, RZ, -0x1 ;  /* 0xffffffffff127424 */ /* 0x000fe200078e00ff */
[----:B------:R-:W0:Y:S02]  /*7200*/  @P4 S2R R7, SR_CgaCtaId ;  /* 0x0000000000074919 */ /* 0x000e240000008800 */
[----:B------:R-:W-:Y:S01]  /*7210*/  SEL R4, RZ, 0x1, !P1 ;  /* 0x00000001ff047807 */ /* 0x000fe20004800000 */
[----:B------:R-:W-:Y:S01]  /*7220*/  IMAD.MOV.U32 R19, RZ, RZ, -0x1 ;  /* 0xffffffffff137424 */ /* 0x000fe200078e00ff */
[----:B------:R-:W-:-:S02]  /*7230*/  @P4 MOV R6, 0x400 ;  /* 0x0000040000064802 */ /* 0x000fc40000000f00 */
[----:B------:R-:W-:Y:S02]  /*7240*/  LOP3.LUT R3, R3, R4, RZ, 0x3c, !PT ;  /* 0x0000000403037212 */ /* 0x000fe400078e3cff */
[----:B------:R-:W-:Y:S02]  /*7250*/  PRMT R4, RZ, 0x7610, R4 ;  /* 0x00007610ff047816 */ /* 0x000fe40000000004 */
[----:B0-----:R-:W-:Y:S01]  /*7260*/  @P4 LEA R6, R7, R6, 0x18 ;  /* 0x0000000607064211 */ /* 0x001fe200078ec0ff */
[----:B------:R-:W-:-:S03]  /*7270*/  IMAD.IADD R7, R11, 0x1, -R5 ;  /* 0x000000010b077824 */ /* 0x000fc600078e0a05 */
[----:B------:R0:W-:Y:S02]  /*7280*/  @P4 SYNCS.ARRIVE.TRANS64.A1T0 RZ, [R6+URZ+0x288], RZ ;  /* 0x000288ff06ff49a7 */ /* 0x0001e4000810003f */
[----:B------:R-:W-:-:S04]  /*7290*/  LEA.HI R7, R7, R5, RZ, 0x1f ;  /* 0x0000000507077211 */ /* 0x000fc800078ff8ff */
[----:B------:R-:W-:-:S04]  /*72a0*/  SHF.R.U32.HI R8, RZ, 0x5, R7 ;  /* 0x00000005ff087819 */ /* 0x000fc80000011607 */
[----:B------:R-:W-:Y:S01]  /*72b0*/  @P3 LOP3.LUT R3, R3, 0x1, R8, 0x78, !PT ;  /* 0x0000000103033812 */ /* 0x000fe200078e7808 */
[--C-:B------:R-:W-:Y:S01]  /*72c0*/  IMAD R8, R8, -0x25, R11.reuse ;  /* 0xffffffdb08087824 */ /* 0x100fe200078e020b */
[----:B------:R-:W-:Y:S02]  /*72d0*/  PRMT R11, RZ, 0x7610, R11 ;  /* 0x00007610ff0b7816 */ /* 0x000fe4000000000b */
[----:B--2---:R-:W-:-:S05]  /*72e0*/  IADD3 R16, P1, R16, R24, RZ ;  /* 0x0000001810107210 */ /* 0x004fca0007f3e0ff */
[----:B------:R-:W-:Y:S01]  /*72f0*/  IMAD.X R17, R17, 0x1, R0, P1 ;  /* 0x0000000111117824 */ /* 0x000fe200008e0600 */
[----:B------:R-:W-:-:S04]  /*7300*/  ISETP.GE.U32.AND P1, PT, R16, UR4, PT ;  /* 0x0000000410007c0c */ /* 0x000fc8000bf26070 */
[----:B------:R-:W-:-:S13]  /*7310*/  ISETP.GE.U32.AND.EX P1, PT, R17, UR5, PT, P1 ;  /* 0x0000000511007c0c */ /* 0x000fda000bf26110 */
[----:B0-----:R-:W-:Y:S05]  /*7320*/  @P1 BRA `(.L_x_179) ;  /* 0x0000000400501947 */ /* 0x001fea0003800000 */
[----:B------:R-:W0:Y:S01]  /*7330*/  S2R R12, SR_CTAID.X ;  /* 0x00000000000c7919 */ /* 0x000e220000002500 */
[----:B------:R-:W-:Y:S01]  /*7340*/  ULDC.64 UR4, c[0x0][0x628] ;  /* 0x00018a0000047ab9 */ /* 0x000fe20000000a00 */
[----:B------:R-:W-:Y:S01]  /*7350*/  ULDC UR7, c[0x0][0x630] ;  /* 0x00018c0000077ab9 */ /* 0x000fe20000000800 */
[----:B------:R-:W-:Y:S01]  /*7360*/  ISETP.NE.U32.AND P1, PT, RZ, UR4, PT ;  /* 0x00000004ff007c0c */ /* 0x000fe2000bf25070 */
[----:B------:R-:W1:Y:S01]  /*7370*/  S2R R14, SR_CTAID.Y ;  /* 0x00000000000e7919 */ /* 0x000e620000002600 */
[----:B------:R-:W-:Y:S01]  /*7380*/  ULDC UR8, c[0x0][0x150] ;  /* 0x0000540000087ab9 */ /* 0x000fe20000000800 */
[----:B------:R-:W-:Y:S01]  /*7390*/  IMAD.MOV.U32 R4, RZ, RZ, R16 ;  /* 0x000000ffff047224 */ /* 0x000fe200078e0010 */
[----:B------:R-:W-:Y:S01]  /*73a0*/  ISETP.NE.AND.EX P1, PT, RZ, UR5, PT, P1 ;  /* 0x00000005ff007c0c */ /* 0x000fe2000bf25310 */
[----:B------:R-:W-:Y:S01]  /*73b0*/  IMAD.MOV.U32 R5, RZ, RZ, R17 ;  /* 0x000000ffff057224 */ /* 0x000fe200078e0011 */
[----:B0-----:R-:W-:-:S11]  /*73c0*/  I2FP.F32.U32 R18, R12 ;  /* 0x0000000c00127245 */ /* 0x001fd60000201000 */
[----:B------:R-:W-:Y:S05]  /*73d0*/  @!P1 BRA `(.L_x_180) ;  /* 0x0000000000289947 */ /* 0x000fea0003800000 */
[----:B------:R-:W-:Y:S02]  /*73e0*/  ULDC UR6, c[0x0][0x634] ;  /* 0x00018d0000067ab9 */ /* 0x000fe40000000800 */
[----:B------:R-:W-:-:S05]  /*73f0*/  IADD3 R5, P1, R16, UR6, RZ ;  /* 0x0000000610057c10 */ /* 0x000fca000ff3e0ff */
[----:B------:R-:W-:-:S04]  /*7400*/  IMAD.X R15, RZ, RZ, R17, P1 ;  /* 0x000000ffff0f7224 */ /* 0x000fc800008e0611 */
[----:B------:R-:W-:-:S04]  /*7410*/  IMAD.WIDE.U32 R6, R15, UR4, RZ ;  /* 0x000000040f067c25 */ /* 0x000fc8000f8e00ff */
[----:B------:R-:W-:-:S04]  /*7420*/  IMAD.WIDE.U32 R6, P1, R5, UR5, R6 ;  /* 0x0000000505067c25 */ /* 0x000fc8000f820006 */
[----:B------:R-:W-:-:S04]  /*7430*/  IMAD.WIDE.U32 R4, R5, UR4, RZ ;  /* 0x0000000405047c25 */ /* 0x000fc8000f8e00ff */
[----:B------:R-:W-:Y:S01]  /*7440*/  IMAD.MOV.U32 R4, RZ, RZ, R7 ;  /* 0x000000ffff047224 */ /* 0x000fe200078e0007 */
[----:B------:R-:W-:Y:S01]  /*7450*/  IADD3 RZ, P3, R5, R6, RZ ;  /* 0x0000000605ff7210 */ /* 0x000fe20007f7e0ff */
[----:B------:R-:W-:-:S04]  /*7460*/  IMAD.X R5, RZ, RZ, RZ, P1 ;  /* 0x000000ffff057224 */ /* 0x000fc800008e06ff */
[----:B------:R-:W-:-:S08]  /*7470*/  IMAD.WIDE.U32.X R4, R15, UR5, R4, P3 ;  /* 0x000000050f047c25 */ /* 0x000fd000098e0404 */
.L_x_180:
[--C-:B------:R-:W-:Y:S01]  /*7480*/  SHF.R.U64 R19, R4, UR7, R5.reuse ;  /* 0x0000000704137c19 */ /* 0x100fe20008001205 */
[----:B------:R-:W-:Y:S01]  /*7490*/  FMUL R18, R18, UR8 ;  /* 0x0000000812127c20 */ /* 0x000fe20008400000 */
[----:B------:R-:W0:Y:S01]  /*74a0*/  LDC R15, c[0x0][0x144] ;  /* 0x00005100ff0f7b82 */ /* 0x000e220000000800 */
[----:B------:R-:W-:Y:S01]  /*74b0*/  SHF.R.U32.HI R4, RZ, UR7, R5 ;  /* 0x00000007ff047c19 */ /* 0x000fe20008011605 */
[----:B------:R-:W-:Y:S01]  /*74c0*/  ULDC UR6, c[0x0][0x154] ;  /* 0x0000550000067ab9 */ /* 0x000fe20000000800 */
[----:B------:R-:W-:Y:S01]  /*74d0*/  IADD3 R5, P1, RZ, -R19, RZ ;  /* 0x80000013ff057210 */ /* 0x000fe20007f3e0ff */
[----:B------:R-:W-:Y:S01]  /*74e0*/  ULDC.64 UR4, c[0x0][0x620] ;  /* 0x0001880000047ab9 */ /* 0x000fe20000000a00 */
[----:B-1----:R-:W-:Y:S01]  /*74f0*/  I2FP.F32.U32 R6, R14 ;  /* 0x0000000e00067245 */ /* 0x002fe20000201000 */
[----:B------:R-:W1:Y:S01]  /*7500*/  F2I.U32.TRUNC.NTZ R18, R18 ;  /* 0x0000001200127305 */ /* 0x000e62000020f000 */
[----:B------:R-:W-:Y:S01]  /*7510*/  ISETP.NE.AND P4, PT, R2, 0x1, PT ;  /* 0x000000010200780c */ /* 0x000fe20003f85270 */
[----:B------:R-:W-:Y:S01]  /*7520*/  IMAD.X R4, RZ, RZ, ~R4, P1 ;  /* 0x000000ffff047224 */ /* 0x000fe200008e0e04 */
[----:B------:R-:W2:Y:S01]  /*7530*/  LDC R21, c[0x0][0x148] ;  /* 0x00005200ff157b82 */ /* 0x000ea20000000800 */
[----:B------:R-:W-:Y:S01]  /*7540*/  FMUL R6, R6, UR6 ;  /* 0x0000000606067c20 */ /* 0x000fe20008400000 */
[----:B------:R-:W-:Y:S01]  /*7550*/  ULDC.64 UR6, c[0x0][0x640] ;  /* 0x0001900000067ab9 */ /* 0x000fe20000000a00 */
[----:B------:R-:W-:Y:S01]  /*7560*/  IMAD R4, R4, UR4, RZ ;  /* 0x0000000404047c24 */ /* 0x000fe2000f8e02ff */
[----:B------:R-:W-:-:S03]  /*7570*/  ISETP.NE.U32.AND P1, PT, RZ, UR6, PT ;  /* 0x00000006ff007c0c */ /* 0x000fc6000bf25070 */
[----:B------:R-:W3:Y:S01]  /*7580*/  F2I.U32.TRUNC.NTZ R6, R6 ;  /* 0x0000000600067305 */ /* 0x000ee2000020f000 */
[C---:B------:R-:W-:Y:S01]  /*7590*/  IMAD R7, R5.reuse, UR5, R4 ;  /* 0x0000000505077c24 */ /* 0x040fe2000f8e0204 */
[----:B------:R-:W-:Y:S01]  /*75a0*/  ISETP.NE.AND.EX P1, PT, RZ, UR7, PT, P1 ;  /* 0x00000007ff007c0c */ /* 0x000fe2000bf25310 */
[----:B------:R-:W-:Y:S01]  /*75b0*/  IMAD.WIDE.U32 R4, R5, UR4, R16 ;  /* 0x0000000405047c25 */ /* 0x000fe2000f8e0010 */
[----:B------:R-:W-:-:S03]  /*75c0*/  ULDC UR4, c[0x0][0x618] ;  /* 0x0001860000047ab9 */ /* 0x000fc60000000800 */
[----:B-1----:R-:W-:Y:S02]  /*75d0*/  IMAD.MOV R18, RZ, RZ, -R18 ;  /* 0x000000ffff127224 */ /* 0x002fe400078e0a12 */
[----:B------:R-:W-:Y:S02]  /*75e0*/  IMAD.IADD R5, R5, 0x1, R7 ;  /* 0x0000000105057824 */ /* 0x000fe400078e0207 */
[----:B0-----:R-:W-:-:S03]  /*75f0*/  IMAD R12, R15, R18, R12 ;  /* 0x000000120f0c7224 */ /* 0x001fc600078e020c */
[--C-:B------:R-:W-:Y:S01]  /*7600*/  SHF.R.U64 R15, R4, UR4, R5.reuse ;  /* 0x00000004040f7c19 */ /* 0x100fe20008001205 */
[----:B---3--:R-:W-:Y:S01]  /*7610*/  IMAD.MOV R7, RZ, RZ, -R6 ;  /* 0x000000ffff077224 */ /* 0x008fe200078e0a06 */
[----:B------:R-:W-:Y:S01]  /*7620*/  SHF.R.U32.HI R4, RZ, UR4, R5 ;  /* 0x00000004ff047c19 */ /* 0x000fe20008011605 */
[----:B------:R-:W-:Y:S02]  /*7630*/  ULDC UR4, c[0x0][0x608] ;  /* 0x0001820000047ab9 */ /* 0x000fe40000000800 */
[----:B--2---:R-:W-:Y:S01]  /*7640*/  @P4 IMAD R12, R21, R7, R14 ;  /* 0x00000007150c4224 */ /* 0x004fe200078e020e */
[--C-:B------:R-:W-:Y:S02]  /*7650*/  SHF.R.U64 R18, R15, UR4, R4.reuse ;  /* 0x000000040f127c19 */ /* 0x100fe40008001204 */
[----:B------:R-:W-:Y:S01]  /*7660*/  SHF.R.U32.HI R5, RZ, UR4, R4 ;  /* 0x00000004ff057c19 */ /* 0x000fe20008011604 */
[----:B------:R-:W-:-:S03]  /*7670*/  ULDC UR4, c[0x0][0x658] ;  /* 0x0001960000047ab9 */ /* 0x000fc60000000800 */
[--C-:B------:R-:W-:Y:S02]  /*7680*/  SHF.R.U64 R14, R18, UR4, R5.reuse ;  /* 0x00000004120e7c19 */ /* 0x100fe40008001205 */
[----:B------:R-:W-:-:S03]  /*7690*/  SHF.R.U32.HI R21, RZ, UR4, R5 ;  /* 0x00000004ff157c19 */ /* 0x000fc60008011605 */
[----:B------:R-:W-:Y:S02]  /*76a0*/  IMAD.MOV.U32 R6, RZ, RZ, R14 ;  /* 0x000000ffff067224 */ /* 0x000fe400078e000e */
[----:B------:R-:W-:Y:S01]  /*76b0*/  IMAD.MOV.U32 R5, RZ, RZ, R21 ;  /* 0x000000ffff057224 */ /* 0x000fe200078e0015 */
[----:B------:R-:W-:Y:S06]  /*76c0*/  @!P1 BRA `(.L_x_181) ;  /* 0x00000000002c9947 */ /* 0x000fec0003800000 */
        /* <DEDUP_REMOVED lines=9> */
[----:B------:R-:W-:-:S04]  /*7760*/  IMAD.WIDE.U32.X R4, R21, UR7, R4, P3 ;  /* 0x0000000715047c25 */ /* 0x000fc800098e0404 */
[----:B------:R-:W-:-:S07]  /*7770*/  IMAD.MOV.U32 R6, RZ, RZ, R4 ;  /* 0x000000ffff067224 */ /* 0x000fce00078e0004 */
.L_x_181:
[----:B------:R-:W-:Y:S01]  /*7780*/  ULDC UR4, c[0x0][0x648] ;  /* 0x0001920000047ab9 */ /* 0x000fe20000000800 */
[----:B------:R-:W-:Y:S01]  /*7790*/  LOP3.LUT R4, R18, UR16, RZ, 0xc0, !PT ;  /* 0x0000001012047c12 */ /* 0x000fe2000f8ec0ff */
[----:B------:R-:W-:Y:S01]  /*77a0*/  ULDC UR5, c[0x0][0x610] ;  /* 0x0001840000057ab9 */ /* 0x000fe20000000800 */
[----:B------:R-:W-:Y:S01]  /*77b0*/  SHF.R.U64 R5, R6, UR4, R5 ;  /* 0x0000000406057c19 */ /* 0x000fe20008001205 */
[----:B------:R-:W-:Y:S01]  /*77c0*/  ULDC UR4, c[0x0][0x638] ;  /* 0x00018e0000047ab9 */ /* 0x000fe20000000800 */
[----:B------:R-:W-:-:S03]  /*77d0*/  LOP3.LUT R15, R15, UR15, RZ, 0xc0, !PT ;  /* 0x0000000f0f0f7c12 */ /* 0x000fc6000f8ec0ff */
[----:B------:R-:W-:Y:S02]  /*77e0*/  IMAD.MOV R7, RZ, RZ, -R5 ;  /* 0x000000ffff077224 */ /* 0x000fe400078e0a05 */
[----:B------:R-:W-:Y:S02]  /*77f0*/  IMAD R5, R5, UR17, R4 ;  /* 0x0000001105057c24 */ /* 0x000fe4000f8e0204 */
[----:B------:R-:W-:Y:S01]  /*7800*/  IMAD R14, R7, UR4, R14 ;  /* 0x00000004070e7c24 */ /* 0x000fe2000f8e020e */
[----:B------:R-:W-:Y:S01]  /*7810*/  ULDC UR4, c[0x0][0x600] ;  /* 0x0001800000047ab9 */ /* 0x000fe20000000800 */
[----:B------:R-:W-:Y:S02]  /*7820*/  IMAD R12, R5, UR5, R12 ;  /* 0x00000005050c7c24 */ /* 0x000fe4000f8e020c */
[----:B------:R-:W-:Y:S02]  /*7830*/  IMAD R5, R14, UR4, R15 ;  /* 0x000000040e057c24 */ /* 0x000fe4000f8e020f */
[----:B------:R-:W-:-:S03]  /*7840*/  IMAD.MOV.U32 R4, RZ, RZ, 0x1 ;  /* 0x00000001ff047424 */ /* 0x000fc600078e00ff */
[----:B------:R-:W-:Y:S02]  /*7850*/  SEL R18, R5, R12, !P4 ;  /* 0x0000000c05127207 */ /* 0x000fe40006000000 */
[----:B------:R-:W-:-:S07]  /*7860*/  SEL R22, R12, R5, !P4 ;  /* 0x000000050c167207 */ /* 0x000fce0006000000 */
.L_x_179:
[----:B------:R-:W-:Y:S05]  /*7870*/  BSYNC B1 ;  /* 0x0000000000017941 */ /* 0x000fea0003800000 */
.L_x_178:
[----:B------:R-:W-:-:S13]  /*7880*/  LOP3.LUT P1, RZ, R4, 0xff, RZ, 0xc0, !PT ;  /* 0x000000ff04ff7812 */ /* 0x000fda000782c0ff */
[----:B------:R-:W-:Y:S05]  /*7890*/  @P1 BRA `(.L_x_182) ;  /* 0xfffffff4002c1947 */ /* 0x000fea000383ffff */
[----:B------:R-:W-:Y:S05]  /*78a0*/  BSYNC B0 ;  /* 0x0000000000007941 */ /* 0x000fea0003800000 */
.L_x_170:
[----:B------:R-:W-:-:S03]  /*78b0*/  UMOV UR4, 0xffffffff ;  /* 0xffffffff00047882 */ /* 0x000fc60000000000 */
[----:B------:R-:W-:Y:S05]  /*78c0*/  BRA.DIV UR4, `(.L_x_183) ;  /* 0x0000001604ec7947 */ /* 0x000fea000b800000 */
[----:B------:R-:W-:-:S13]  /*78d0*/  ELECT P6, URZ, PT ;  /* 0x00000000003f782f */ /* 0x000fda00038c0000 */
.L_x_232:
[----:B------:R-:W-:Y:S04]  /*78e0*/  BSSY B0, `(.L_x_184) ;  /* 0x0000154000007945 */ /* 0x000fe80003800000 */
[----:B------:R-:W-:Y:S05]  /*78f0*/  @!P6 BRA `(.L_x_185) ;  /* 0x000000140048e947 */ /* 0x000fea0003800000 */
[----:B------:R-:W-:-:S04]  /*7900*/  LOP3.LUT R23, R23, 0x2, RZ, 0xfc, !PT ;  /* 0x0000000217177812 */ /* 0x000fc800078efcff */
[----:B------:R-:W-:-:S13]  /*7910*/  ISETP.NE.AND P0, PT, R23, 0x3, PT ;  /* 0x000000031700780c */ /* 0x000fda0003f05270 */
[----:B------:R-:W-:Y:S05]  /*7920*/  @!P0 BRA `(.L_x_186) ;  /* 0x0000000000048947 */ /* 0x000fea0003800000 */
[----:B------:R-:W-:Y:S01]  /*7930*/  BPT.TRAP 0x1 ;  /* 0x000000040000795c */ /* 0x000fe20000300000 */
.L_x_186:
[----:B------:R-:W0:Y:S01]  /*7940*/  S2R R5, SR_CgaCtaId ;  /* 0x0000000000057919 */ /* 0x000e220000008800 */
[----:B------:R-:W-:Y:S02]  /*7950*/  MOV R0, 0x400 ;  /* 0x0000040000007802 */ /* 0x000fe40000000f00 */
[----:B------:R-:W-:Y:S02]  /*7960*/  SHF.L.U32 R2, R3, 0x1f, RZ ;  /* 0x0000001f03027819 */ /* 0x000fe400000006ff */
[----:B0-----:R-:W-:-:S05]  /*7970*/  LEA R5, R5, R0, 0x18 ;  /* 0x0000000005057211 */ /* 0x001fca00078ec0ff */
[----:B------:R-:W-:-:S04]  /*7980*/  VIADD R5, R5, 0x128 ;  /* 0x0000012805057836 */ /* 0x000fc80000000000 */
[C---:B------:R-:W-:Y:S02]  /*7990*/  IMAD R7, R8.reuse, 0x8, R5 ;  /* 0x0000000808077824 */ /* 0x040fe400078e0205 */
[----:B------:R-:W-:Y:S02]  /*79a0*/  VIADD R8, R8, 0x1 ;  /* 0x0000000108087836 */ /* 0x000fe40000000000 */
[----:B------:R-:W0:Y:S03]  /*79b0*/  SYNCS.PHASECHK.TRANS64.TRYWAIT P0, [R7+URZ], R2 ;  /* 0x00000002070075a7 */ /* 0x000e26000800017f */
[----:B------:R-:W-:-:S04]  /*79c0*/  ISETP.NE.AND P1, PT, R8, 0x25, PT ;  /* 0x000000250800780c */ /* 0x000fc80003f25270 */
[----:B------:R-:W-:Y:S02]  /*79d0*/  SEL R0, RZ, 0x1, P1 ;  /* 0x00000001ff007807 */ /* 0x000fe40000800000 */
[----:B------:R-:W-:Y:S02]  /*79e0*/  SEL R8, R8, RZ, P1 ;  /* 0x000000ff08087207 */ /* 0x000fe40000800000 */
[----:B------:R-:W-:-:S03]  /*79f0*/  LOP3.LUT R9, R3, R0, RZ, 0x3c, !PT ;  /* 0x0000000003097212 */ /* 0x000fc600078e3cff */
[----:B------:R-:W-:Y:S01]  /*7a00*/  IMAD R6, R8, 0x8, R5 ;  /* 0x0000000808067824 */ /* 0x000fe200078e0205 */
[----:B------:R-:W-:Y:S01]  /*7a10*/  SHF.L.U32 R3, R9, 0x1f, RZ ;  /* 0x0000001f09037819 */ /* 0x000fe200000006ff */
[----:B0-----:R-:W-:Y:S06]  /*7a20*/  @!P0 BRA `(.L_x_187) ;  /* 0x0000001400b48947 */ /* 0x001fec0003800000 */
.L_x_233:
[----:B------:R-:W1:Y:S01]  /*7a30*/  SYNCS.PHASECHK.TRANS64.TRYWAIT P0, [R6+URZ], R3 ;  /* 0x00000003060075a7 */ /* 0x000e62000800017f */
[----:B------:R-:W-:-:S05]  /*7a40*/  VIADD R0, R8, 0x1 ;  /* 0x0000000108007836 */ /* 0x000fca0000000000 */
[----:B------:R-:W-:-:S04]  /*7a50*/  ISETP.NE.AND P1, PT, R0, 0x25, PT ;  /* 0x000000250000780c */ /* 0x000fc80003f25270 */
[----:B0-----:R-:W-:Y:S02]  /*7a60*/  SEL R2, RZ, 0x1, P1 ;  /* 0x00000001ff027807 */ /* 0x001fe40000800000 */
[----:B------:R-:W-:Y:S02]  /*7a70*/  SEL R0, R0, RZ, P1 ;  /* 0x000000ff00007207 */ /* 0x000fe40000800000 */
[----:B------:R-:W-:-:S03]  /*7a80*/  LOP3.LUT R9, R9, R2, RZ, 0x3c, !PT ;  /* 0x0000000209097212 */ /* 0x000fc600078e3cff */
[----:B------:R-:W-:Y:S01]  /*7a90*/  IMAD R7, R0, 0x8, R5 ;  /* 0x0000000800077824 */ /* 0x000fe200078e0205 */
[----:B------:R-:W-:Y:S01]  /*7aa0*/  SHF.L.U32 R4, R9, 0x1f, RZ ;  /* 0x0000001f09047819 */ /* 0x000fe200000006ff */
[----:B-1----:R-:W-:Y:S06]  /*7ab0*/  @!P0 BRA `(.L_x_188) ;  /* 0x0000001400a48947 */ /* 0x002fec0003800000 */
.L_x_234:
[----:B------:R-:W1:Y:S01]  /*7ac0*/  SYNCS.PHASECHK.TRANS64.TRYWAIT P0, [R7+URZ], R4 ;  /* 0x00000004070075a7 */ /* 0x000e62000800017f */
[----:B------:R-:W-:-:S05]  /*7ad0*/  VIADD R0, R0, 0x1 ;  /* 0x0000000100007836 */ /* 0x000fca0000000000 */
[----:B------:R-:W-:-:S04]  /*7ae0*/  ISETP.NE.AND P1, PT, R0, 0x25, PT ;  /* 0x000000250000780c */ /* 0x000fc80003f25270 */
[----:B------:R-:W-:Y:S02]  /*7af0*/  SEL R2, RZ, 0x1, P1 ;  /* 0x00000001ff027807 */ /* 0x000fe40000800000 */
[----:B------:R-:W-:Y:S02]  /*7b00*/  SEL R0, R0, RZ, P1 ;  /* 0x000000ff00007207 */ /* 0x000fe40000800000 */
[----:B------:R-:W-:-:S03]  /*7b10*/  LOP3.LUT R9, R9, R2, RZ, 0x3c, !PT ;  /* 0x0000000209097212 */ /* 0x000fc600078e3cff */
[----:B0-----:R-:W-:Y:S01]  /*7b20*/  IMAD R6, R0, 0x8, R5 ;  /* 0x0000000800067824 */ /* 0x001fe200078e0205 */
[----:B------:R-:W-:Y:S01]  /*7b30*/  SHF.L.U32 R3, R9, 0x1f, RZ ;  /* 0x0000001f09037819 */ /* 0x000fe200000006ff */
[----:B-1----:R-:W-:Y:S06]  /*7b40*/  @!P0 BRA `(.L_x_189) ;  /* 0x0000001400948947 */ /* 0x002fec0003800000 */
.L_x_235:
        /* <DEDUP_REMOVED lines=9> */
.L_x_236:
        /* <DEDUP_REMOVED lines=9> */
.L_x_237:
        /* <DEDUP_REMOVED lines=9> */
.L_x_238:
        /* <DEDUP_REMOVED lines=9> */
.L_x_239:
        /* <DEDUP_REMOVED lines=9> */
.L_x_240:
        /* <DEDUP_REMOVED lines=9> */
.L_x_241:
        /* <DEDUP_REMOVED lines=9> */
.L_x_242:
        /* <DEDUP_REMOVED lines=9> */
.L_x_243:
        /* <DEDUP_REMOVED lines=9> */
.L_x_244:
        /* <DEDUP_REMOVED lines=9> */
.L_x_245:
        /* <DEDUP_REMOVED lines=9> */
.L_x_246:
        /* <DEDUP_REMOVED lines=9> */
.L_x_247:
        /* <DEDUP_REMOVED lines=9> */
.L_x_248:
        /* <DEDUP_REMOVED lines=9> */
.L_x_249:
        /* <DEDUP_REMOVED lines=9> */
.L_x_250:
        /* <DEDUP_REMOVED lines=9> */
.L_x_251:
        /* <DEDUP_REMOVED lines=9> */
.L_x_252:
        /* <DEDUP_REMOVED lines=9> */
.L_x_253:
        /* <DEDUP_REMOVED lines=9> */
.L_x_254:
        /* <DEDUP_REMOVED lines=9> */
.L_x_255:
        /* <DEDUP_REMOVED lines=9> */
.L_x_256:
        /* <DEDUP_REMOVED lines=9> */
.L_x_257:
        /* <DEDUP_REMOVED lines=9> */
.L_x_258:
        /* <DEDUP_REMOVED lines=9> */
.L_x_259:
        /* <DEDUP_REMOVED lines=9> */
.L_x_260:
        /* <DEDUP_REMOVED lines=9> */
.L_x_261:
        /* <DEDUP_REMOVED lines=9> */
.L_x_262:
        /* <DEDUP_REMOVED lines=9> */
.L_x_263:
        /* <DEDUP_REMOVED lines=9> */
.L_x_264:
        /* <DEDUP_REMOVED lines=9> */
.L_x_265:
        /* <DEDUP_REMOVED lines=9> */
.L_x_266:
        /* <DEDUP_REMOVED lines=9> */
.L_x_267:
[----:B------:R-:W1:Y:S01]  /*8d50*/  SYNCS.PHASECHK.TRANS64.TRYWAIT P0, [R6+URZ], R3 ;  /* 0x00000003060075a7 */ /* 0x000e62000800017f */
[----:B------:R-:W-:-:S05]  /*8d60*/  VIADD R0, R0, 0x1 ;  /* 0x0000000100007836 */ /* 0x000fca0000000000 */
[----:B------:R-:W-:-:S04]  /*8d70*/  ISETP.NE.AND P1, PT, R0, 0x25, PT ;  /* 0x000000250000780c */ /* 0x000fc80003f25270 */
[----:B------:R-:W-:Y:S02]  /*8d80*/  SEL R2, RZ, 0x1, P1 ;  /* 0x00000001ff027807 */ /* 0x000fe40000800000 */
[----:B------:R-:W-:Y:S02]  /*8d90*/  SEL R0, R0, RZ, P1 ;  /* 0x000000ff00007207 */ /* 0x000fe40000800000 */
[----:B------:R-:W-:Y:S01]  /*8da0*/  LOP3.LUT R2, R9, R2, RZ, 0x3c, !PT ;  /* 0x0000000209027212 */ /* 0x000fe200078e3cff */
[----:B-1----:R-:W-:Y:S06]  /*8db0*/  @!P0 BRA `(.L_x_222) ;  /* 0x0000000c008c8947 */ /* 0x002fec0003800000 */
.L_x_268:
[----:B------:R-:W-:Y:S01]  /*8dc0*/  IMAD R5, R0, 0x8, R5 ;  /* 0x0000000800057824 */ /* 0x000fe200078e0205 */
[----:B------:R-:W-:-:S07]  /*8dd0*/  SHF.L.U32 R0, R2, 0x1f, RZ ;  /* 0x0000001f02007819 */ /* 0x000fce00000006ff */
.L_x_223:
[----:B--2---:R2:W3:Y:S02]  /*8de0*/  SYNCS.PHASECHK.TRANS64.TRYWAIT P0, [R5+URZ], R0 ;  /* 0x00000000050075a7 */ /* 0x0044e4000800017f */
[----:B---3--:R-:W-:Y:S05]  /*8df0*/  @!P0 NANOSLEEP.SYNCS 0x989680 ;  /* 0x009896800000895d */ /* 0x008fea0003900000 */
[----:B------:R-:W3:Y:S02]  /*8e00*/  @!P0 SYNCS.PHASECHK.TRANS64 P0, [R5+URZ], R0 ;  /* 0x00000000050085a7 */ /* 0x000ee4000800007f */
[----:B---3--:R-:W-:Y:S05]  /*8e10*/  @!P0 BRA `(.L_x_223) ;  /* 0xfffffffc00f08947 */ /* 0x008fea000383ffff */
.L_x_185:
[----:B------:R-:W-:Y:S05]  /*8e20*/  BSYNC B0 ;  /* 0x0000000000007941 */ /* 0x000fea0003800000 */
.L_x_184:
[----:B------:R-:W-:Y:S05]  /*8e30*/  EXIT ;  /* 0x000000000000794d */ /* 0x000fea0003800000 */
.L_x_20:
[----:B0-----:R-:W-:-:S04]  /*8e40*/  IMAD.U32 R3, RZ, RZ, UR43 ;  /* 0x0000002bff037e24 */ /* 0x001fc8000f8e00ff */
[----:B------:R0:W1:Y:S03]  /*8e50*/  SYNCS.PHASECHK.TRANS64.TRYWAIT P0, [R3+URZ+-0x8], R0 ;  /* 0xfffff800030075a7 */ /* 0x000066000800017f */
[----:B-1----:R-:W-:Y:S05]  /*8e60*/  @!P0 NANOSLEEP.SYNCS 0x989680 ;  /* 0x009896800000895d */ /* 0x002fea0003900000 */
[----:B------:R-:W1:Y:S02]  /*8e70*/  @!P0 SYNCS.PHASECHK.TRANS64 P0, [R3+URZ+-0x8], R0 ;  /* 0xfffff800030085a7 */ /* 0x000e64000800007f */
[----:B-1----:R-:W-:Y:S05]  /*8e80*/  @!P0 BRA `(.L_x_20) ;  /* 0xfffffffc00ec8947 */ /* 0x002fea000383ffff */
[----:B------:R-:W-:Y:S05]  /*8e90*/  BRA `(.L_x_224) ;  /* 0xffffff8c00547947 */ /* 0x000fea000383ffff */
.L_x_25:
[----:B-1----:R1:W2:Y:S02]  /*8ea0*/  SYNCS.PHASECHK.TRANS64.TRYWAIT P1, [R3+URZ], R0 ;  /* 0x00000000030075a7 */ /* 0x0022a4000802017f */
[----:B--2---:R-:W-:Y:S05]  /*8eb0*/  @!P1 NANOSLEEP.SYNCS 0x989680 ;  /* 0x009896800000995d */ /* 0x004fea0003900000 */
[----:B------:R-:W2:Y:S02]  /*8ec0*/  @!P1 SYNCS.PHASECHK.TRANS64 P1, [R3+URZ], R0 ;  /* 0x00000000030095a7 */ /* 0x000ea4000802007f */
[----:B--2---:R-:W-:Y:S05]  /*8ed0*/  @!P1 BRA `(.L_x_25) ;  /* 0xfffffffc00f09947 */ /* 0x004fea000383ffff */
[----:B------:R-:W-:Y:S05]  /*8ee0*/  BRA `(.L_x_24) ;  /* 0xffffff8c00c87947 */ /* 0x000fea000383ffff */
.L_x_30:
[----:B-1----:R-:W-:-:S04]  /*8ef0*/  IMAD.U32 R5, RZ, RZ, UR4 ;  /* 0x00000004ff057e24 */ /* 0x002fc8000f8e00ff */
[----:B------:R1:W2:Y:S03]  /*8f00*/  SYNCS.PHASECHK.TRANS64.TRYWAIT P1, [R5+URZ], R4 ;  /* 0x00000004050075a7 */ /* 0x0002a6000802017f */
[----:B--2---:R-:W-:Y:S05]  /*8f10*/  @!P1 NANOSLEEP.SYNCS 0x989680 ;  /* 0x009896800000995d */ /* 0x004fea0003900000 */
[----:B------:R-:W2:Y:S02]  /*8f20*/  @!P1 SYNCS.PHASECHK.TRANS64 P1, [R5+URZ], R4 ;  /* 0x00000004050095a7 */ /* 0x000ea4000802007f */
[----:B--2---:R-:W-:Y:S05]  /*8f30*/  @!P1 BRA `(.L_x_30) ;  /* 0xfffffffc00ec9947 */ /* 0x004fea000383ffff */
[----:B------:R-:W-:Y:S05]  /*8f40*/  BRA `(.L_x_29) ;  /* 0xffffff90003c7947 */ /* 0x000fea000383ffff */
.L_x_38:
[----:B0-----:R-:W-:-:S04]  /*8f50*/  IMAD.U32 R3, RZ, RZ, UR43 ;  /* 0x0000002bff037e24 */ /* 0x001fc8000f8e00ff */
[----:B------:R0:W1:Y:S03]  /*8f60*/  SYNCS.PHASECHK.TRANS64.TRYWAIT P0, [R3+URZ+0x8], R0 ;  /* 0x00000800030075a7 */ /* 0x000066000800017f */
[----:B-1----:R-:W-:Y:S05]  /*8f70*/  @!P0 NANOSLEEP.SYNCS 0x989680 ;  /* 0x009896800000895d */ /* 0x002fea0003900000 */
[----:B------:R-:W1:Y:S02]  /*8f80*/  @!P0 SYNCS.PHASECHK.TRANS64 P0, [R3+URZ+0x8], R0 ;  /* 0x00000800030085a7 */ /* 0x000e64000800007f */
[----:B-1----:R-:W-:Y:S05]  /*8f90*/  @!P0 BRA `(.L_x_38) ;  /* 0xfffffffc00ec8947 */ /* 0x002fea000383ffff */
[----:B------:R-:W-:Y:S05]  /*8fa0*/  BRA `(.L_x_225) ;  /* 0xffffff9400387947 */ /* 0x000fea000383ffff */
.L_x_171:
[----:B------:R-:W-:Y:S01]  /*8fb0*/  BSSY B1, `(.L_x_226) ;  /* 0x0000006000017945 */ /* 0x000fe20003800000 */
[----:B------:R-:W-:-:S07]  /*8fc0*/  IMAD.MOV.U32 R15, RZ, RZ, -0x1 ;  /* 0xffffffffff0f7424 */ /* 0x000fce00078e00ff */
[----:B-----5:R-:W-:Y:S05]  /*8fd0*/  WARPSYNC.COLLECTIVE R15, `(.L_x_227) ;  /* 0x000000000f0c7348 */ /* 0x020fea0003c00000 */
[----:B------:R-:W-:Y:S02]  /*8fe0*/  ELECT P6, UR62, PT ;  /* 0x00000000003e782f */ /* 0x000fe400038c0000 */
[----:B------:R-:W-:Y:S01]  /*8ff0*/  MOV R14, UR62 ;  /* 0x0000003e000e7c02 */ /* 0x000fe20008000f00 */
[----:B-----5:R-:W-:Y:S10]  /*9000*/  ENDCOLLECTIVE ;  /* 0x000000000000791b */ /* 0x020ff40003800000 */
.L_x_227:
[----:B------:R-:W-:Y:S05]  /*9010*/  BSYNC B1 ;  /* 0x0000000000017941 */ /* 0x000fea0003800000 */
.L_x_226:
[----:B------:R-:W-:Y:S05]  /*9020*/  BRA `(.L_x_228) ;  /* 0xffffffdc00547947 */ /* 0x000fea000383ffff */
.L_x_174:
[----:B-1----:R1:W2:Y:S02]  /*9030*/  SYNCS.PHASECHK.TRANS64.TRYWAIT P1, [R15+URZ+0x128], R6 ;  /* 0x000128060f0075a7 */ /* 0x0022a4000802017f */
[----:B--2---:R-:W-:Y:S05]  /*9040*/  @!P1 NANOSLEEP.SYNCS 0x989680 ;  /* 0x009896800000995d */ /* 0x004fea0003900000 */
[----:B------:R-:W2:Y:S02]  /*9050*/  @!P1 SYNCS.PHASECHK.TRANS64 P1, [R15+URZ+0x128], R6 ;  /* 0x000128060f0095a7 */ /* 0x000ea4000802007f */
[----:B--2---:R-:W-:Y:S05]  /*9060*/  @!P1 BRA `(.L_x_174) ;  /* 0xfffffffc00f09947 */ /* 0x004fea000383ffff */
[----:B------:R-:W-:Y:S05]  /*9070*/  BRA `(.L_x_229) ;  /* 0xffffffdc00887947 */ /* 0x000fea000383ffff */
.L_x_183:
[----:B------:R-:W-:Y:S01]  /*9080*/  BSSY B0, `(.L_x_230) ;  /* 0x0000006000007945 */ /* 0x000fe20003800000 */
[----:B------:R-:W-:-:S07]  /*9090*/  IMAD.MOV.U32 R15, RZ, RZ, -0x1 ;  /* 0xffffffffff0f7424 */ /* 0x000fce00078e00ff */
[----:B-----5:R-:W-:Y:S05]  /*90a0*/  WARPSYNC.COLLECTIVE R15, `(.L_x_231) ;  /* 0x000000000f0c7348 */ /* 0x020fea0003c00000 */
[----:B------:R-:W-:Y:S02]  /*90b0*/  ELECT P6, UR62, PT ;  /* 0x00000000003e782f */ /* 0x000fe400038c0000 */
[----:B------:R-:W-:Y:S01]  /*90c0*/  MOV R14, UR62 ;  /* 0x0000003e000e7c02 */ /* 0x000fe20008000f00 */
[----:B-----5:R-:W-:Y:S10]  /*90d0*/  ENDCOLLECTIVE ;  /* 0x000000000000791b */ /* 0x020ff40003800000 */
.L_x_231:
[----:B------:R-:W-:Y:S05]  /*90e0*/  BSYNC B0 ;  /* 0x0000000000007941 */ /* 0x000fea0003800000 */
.L_x_230:
[----:B------:R-:W-:Y:S05]  /*90f0*/  BRA `(.L_x_232) ;  /* 0xffffffe400f87947 */ /* 0x000fea000383ffff */
.L_x_187:
[----:B0-----:R0:W1:Y:S02]  /*9100*/  SYNCS.PHASECHK.TRANS64.TRYWAIT P0, [R7+URZ], R2 ;  /* 0x00000002070075a7 */ /* 0x001064000800017f */
[----:B-1----:R-:W-:Y:S05]  /*9110*/  @!P0 NANOSLEEP.SYNCS 0x989680 ;  /* 0x009896800000895d */ /* 0x002fea0003900000 */
[----:B------:R-:W1:Y:S02]  /*9120*/  @!P0 SYNCS.PHASECHK.TRANS64 P0, [R7+URZ], R2 ;  /* 0x00000002070085a7 */ /* 0x000e64000800007f */
[----:B-1----:R-:W-:Y:S05]  /*9130*/  @!P0 BRA `(.L_x_187) ;  /* 0xfffffffc00f08947 */ /* 0x002fea000383ffff */
[----:B------:R-:W-:Y:S05]  /*9140*/  BRA `(.L_x_233) ;  /* 0xffffffe800387947 */ /* 0x000fea000383ffff */
.L_x_188:
[----:B0-----:R0:W1:Y:S02]  /*9150*/  SYNCS.PHASECHK.TRANS64.TRYWAIT P0, [R6+URZ], R3 ;  /* 0x00000003060075a7 */ /* 0x001064000800017f */
[----:B-1----:R-:W-:Y:S05]  /*9160*/  @!P0 NANOSLEEP.SYNCS 0x989680 ;  /* 0x009896800000895d */ /* 0x002fea0003900000 */
[----:B------:R-:W1:Y:S02]  /*9170*/  @!P0 SYNCS.PHASECHK.TRANS64 P0, [R6+URZ], R3 ;  /* 0x00000003060085a7 */ /* 0x000e64000800007f */
[----:B-1----:R-:W-:Y:S05]  /*9180*/  @!P0 BRA `(.L_x_188) ;  /* 0xfffffffc00f08947 */ /* 0x002fea000383ffff */
[----:B------:R-:W-:Y:S05]  /*9190*/  BRA `(.L_x_234) ;  /* 0xffffffe800487947 */ /* 0x000fea000383ffff */
.L_x_189:
[----:B0-----:R0:W1:Y:S02]  /*91a0*/  SYNCS.PHASECHK.TRANS64.TRYWAIT P0, [R7+URZ], R4 ;  /* 0x00000004070075a7 */ /* 0x001064000800017f */
[----:B-1----:R-:W-:Y:S05]  /*91b0*/  @!P0 NANOSLEEP.SYNCS 0x989680 ;  /* 0x009896800000895d */ /* 0x002fea0003900000 */
[----:B------:R-:W1:Y:S02]  /*91c0*/  @!P0 SYNCS.PHASECHK.TRANS64 P0, [R7+URZ], R4 ;  /* 0x00000004070085a7 */ /* 0x000e64000800007f */
[----:B-1----:R-:W-:Y:S05]  /*91d0*/  @!P0 BRA `(.L_x_189) ;  /* 0xfffffffc00f08947 */ /* 0x002fea000383ffff */
[----:B------:R-:W-:Y:S05]  /*91e0*/  BRA `(.L_x_235) ;  /* 0xffffffe800587947 */ /* 0x000fea000383ffff */
.L_x_190:
[----:B0-----:R0:W1:Y:S02]  /*91f0*/  SYNCS.PHASECHK.TRANS64.TRYWAIT P0, [R6+URZ], R3 ;  /* 0x00000003060075a7 */ /* 0x001064000800017f */
[----:B-1----:R-:W-:Y:S05]  /*9200*/  @!P0 NANOSLEEP.SYNCS 0x989680 ;  /* 0x009896800000895d */ /* 0x002fea0003900000 */
[----:B------:R-:W1:Y:S02]  /*9210*/  @!P0 SYNCS.PHASECHK.TRANS64 P0, [R6+URZ], R3 ;  /* 0x00000003060085a7 */ /* 0x000e64000800007f */
[----:B-1----:R-:W-:Y:S05]  /*9220*/  @!P0 BRA `(.L_x_190) ;  /* 0xfffffffc00f08947 */ /* 0x002fea000383ffff */
[----:B------:R-:W-:Y:S05]  /*9230*/  BRA `(.L_x_236) ;  /* 0xffffffe800687947 */ /* 0x000fea000383ffff */
.L_x_191:
[----:B0-----:R0:W1:Y:S02]  /*9240*/  SYNCS.PHASECHK.TRANS64.TRYWAIT P0, [R7+URZ], R4 ;  /* 0x00000004070075a7 */ /* 0x001064000800017f */
[----:B-1----:R-:W-:Y:S05]  /*9250*/  @!P0 NANOSLEEP.SYNCS 0x989680 ;  /* 0x009896800000895d */ /* 0x002fea0003900000 */
[----:B------:R-:W1:Y:S02]  /*9260*/  @!P0 SYNCS.PHASECHK.TRANS64 P0, [R7+URZ], R4 ;  /* 0x00000004070085a7 */ /* 0x000e64000800007f */
[----:B-1----:R-:W-:Y:S05]  /*9270*/  @!P0 BRA `(.L_x_191) ;  /* 0xfffffffc00f08947 */ /* 0x002fea000383ffff */
[----:B------:R-:W-:Y:S05]  /*9280*/  BRA `(.L_x_237) ;  /* 0xffffffe800787947 */ /* 0x000fea000383ffff */
.L_x_192:
[----:B0-----:R0:W1:Y:S02]  /*9290*/  SYNCS.PHASECHK.TRANS64.TRYWAIT P0, [R6+URZ], R3 ;  /* 0x00000003060075a7 */ /* 0x001064000800017f */
[----:B-1----:R-:W-:Y:S05]  /*92a0*/  @!P0 NANOSLEEP.SYNCS 0x989680 ;  /* 0x009896800000895d */ /* 0x002fea0003900000 */
[----:B------:R-:W1:Y:S02]  /*92b0*/  @!P0 SYNCS.PHASECHK.TRANS64 P0, [R6+URZ], R3 ;  /* 0x00000003060085a7 */ /* 0x000e64000800007f */
[----:B-1----:R-:W-:Y:S05]  /*92c0*/  @!P0 BRA `(.L_x_192) ;  /* 0xfffffffc00f08947 */ /* 0x002fea000383ffff */
[----:B------:R-:W-:Y:S05]  /*92d0*/  BRA `(.L_x_238) ;  /* 0xffffffe800887947 */ /* 0x000fea000383ffff */
.L_x_193:
[----:B0-----:R0:W1:Y:S02]  /*92e0*/  SYNCS.PHASECHK.TRANS64.TRYWAIT P0, [R7+URZ], R4 ;  /* 0x00000004070075a7 */ /* 0x001064000800017f */
[----:B-1----:R-:W-:Y:S05]  /*92f0*/  @!P0 NANOSLEEP.SYNCS 0x989680 ;  /* 0x009896800000895d */ /* 0x002fea0003900000 */
[----:B------:R-:W1:Y:S02]  /*9300*/  @!P0 SYNCS.PHASECHK.TRANS64 P0, [R7+URZ], R4 ;  /* 0x00000004070085a7 */ /* 0x000e64000800007f */
[----:B-1----:R-:W-:Y:S05]  /*9310*/  @!P0 BRA `(.L_x_193) ;  /* 0xfffffffc00f08947 */ /* 0x002fea000383ffff */
[----:B------:R-:W-:Y:S05]  /*9320*/  BRA `(.L_x_239) ;  /* 0xffffffe800987947 */ /* 0x000fea000383ffff */
.L_x_194:
[----:B0-----:R0:W1:Y:S02]  /*9330*/  SYNCS.PHASECHK.TRANS64.TRYWAIT P0, [R6+URZ], R3 ;  /* 0x00000003060075a7 */ /* 0x001064000800017f */
[----:B-1----:R-:W-:Y:S05]  /*9340*/  @!P0 NANOSLEEP.SYNCS 0x989680 ;  /* 0x009896800000895d */ /* 0x002fea0003900000 */
[----:B------:R-:W1:Y:S02]  /*9350*/  @!P0 SYNCS.PHASECHK.TRANS64 P0, [R6+URZ], R3 ;  /* 0x00000003060085a7 */ /* 0x000e64000800007f */
[----:B-1----:R-:W-:Y:S05]  /*9360*/  @!P0 BRA `(.L_x_194) ;  /* 0xfffffffc00f08947 */ /* 0x002fea000383ffff */
[----:B------:R-:W-:Y:S05]  /*9370*/  BRA `(.L_x_240) ;  /* 0xffffffe800a87947 */ /* 0x000fea000383ffff */
.L_x_195:
[----:B0-----:R0:W1:Y:S02]  /*9380*/  SYNCS.PHASECHK.TRANS64.TRYWAIT P0, [R7+URZ], R4 ;  /* 0x00000004070075a7 */ /* 0x001064000800017f */
[----:B-1----:R-:W-:Y:S05]  /*9390*/  @!P0 NANOSLEEP.SYNCS 0x989680 ;  /* 0x009896800000895d */ /* 0x002fea0003900000 */
[----:B------:R-:W1:Y:S02]  /*93a0*/  @!P0 SYNCS.PHASECHK.TRANS64 P0, [R7+URZ], R4 ;  /* 0x00000004070085a7 */ /* 0x000e64000800007f */
[----:B-1----:R-:W-:Y:S05]  /*93b0*/  @!P0 BRA `(.L_x_195) ;  /* 0xfffffffc00f08947 */ /* 0x002fea000383ffff */
[----:B------:R-:W-:Y:S05]  /*93c0*/  BRA `(.L_x_241) ;  /* 0xffffffe800b87947 */ /* 0x000fea000383ffff */
.L_x_196:
[----:B0-----:R0:W1:Y:S02]  /*93d0*/  SYNCS.PHASECHK.TRANS64.TRYWAIT P0, [R6+URZ], R3 ;  /* 0x00000003060075a7 */ /* 0x001064000800017f */
[----:B-1----:R-:W-:Y:S05]  /*93e0*/  @!P0 NANOSLEEP.SYNCS 0x989680 ;  /* 0x009896800000895d */ /* 0x002fea0003900000 */
[----:B------:R-:W1:Y:S02]  /*93f0*/  @!P0 SYNCS.PHASECHK.TRANS64 P0, [R6+URZ], R3 ;  /* 0x00000003060085a7 */ /* 0x000e64000800007f */
[----:B-1----:R-:W-:Y:S05]  /*9400*/  @!P0 BRA `(.L_x_196) ;  /* 0xfffffffc00f08947 */ /* 0x002fea000383ffff */
[----:B------:R-:W-:Y:S05]  /*9410*/  BRA `(.L_x_242) ;  /* 0xffffffe800c87947 */ /* 0x000fea000383ffff */
.L_x_197:
[----:B0-----:R0:W1:Y:S02]  /*9420*/  SYNCS.PHASECHK.TRANS64.TRYWAIT P0, [R7+URZ], R4 ;  /* 0x00000004070075a7 */ /* 0x001064000800017f */
[----:B-1----:R-:W-:Y:S05]  /*9430*/  @!P0 NANOSLEEP.SYNCS 0x989680 ;  /* 0x009896800000895d */ /* 0x002fea0003900000 */
[----:B------:R-:W1:Y:S02]  /*9440*/  @!P0 SYNCS.PHASECHK.TRANS64 P0, [R7+URZ], R4 ;  /* 0x00000004070085a7 */ /* 0x000e64000800007f */
[----:B-1----:R-:W-:Y:S05]  /*9450*/  @!P0 BRA `(.L_x_197) ;  /* 0xfffffffc00f08947 */ /* 0x002fea000383ffff */
[----:B------:R-:W-:Y:S05]  /*9460*/  BRA `(.L_x_243) ;  /* 0xffffffe800d87947 */ /* 0x000fea000383ffff */
.L_x_198:
[----:B0-----:R0:W1:Y:S02]  /*9470*/  SYNCS.PHASECHK.TRANS64.TRYWAIT P0, [R6+URZ], R3 ;  /* 0x00000003060075a7 */ /* 0x001064000800017f */
[----:B-1----:R-:W-:Y:S05]  /*9480*/  @!P0 NANOSLEEP.SYNCS 0x989680 ;  /* 0x009896800000895d */ /* 0x002fea0003900000 */
[----:B------:R-:W1:Y:S02]  /*9490*/  @!P0 SYNCS.PHASECHK.TRANS64 P0, [R6+URZ], R3 ;  /* 0x00000003060085a7 */ /* 0x000e64000800007f */
[----:B-1----:R-:W-:Y:S05]  /*94a0*/  @!P0 BRA `(.L_x_198) ;  /* 0xfffffffc00f08947 */ /* 0x002fea000383ffff */
[----:B------:R-:W-:Y:S05]  /*94b0*/  BRA `(.L_x_244) ;  /* 0xffffffe800e87947 */ /* 0x000fea000383ffff */
.L_x_199:
[----:B0-----:R0:W1:Y:S02]  /*94c0*/  SYNCS.PHASECHK.TRANS64.TRYWAIT P0, [R7+URZ], R4 ;  /* 0x00000004070075a7 */ /* 0x001064000800017f */
[----:B-1----:R-:W-:Y:S05]  /*94d0*/  @!P0 NANOSLEEP.SYNCS 0x989680 ;  /* 0x009896800000895d */ /* 0x002fea0003900000 */
[----:B------:R-:W1:Y:S02]  /*94e0*/  @!P0 SYNCS.PHASECHK.TRANS64 P0, [R7+URZ], R4 ;  /* 0x00000004070085a7 */ /* 0x000e64000800007f */
[----:B-1----:R-:W-:Y:S05]  /*94f0*/  @!P0 BRA `(.L_x_199) ;  /* 0xfffffffc00f08947 */ /* 0x002fea000383ffff */
[----:B------:R-:W-:Y:S05]  /*9500*/  BRA `(.L_x_245) ;  /* 0xffffffe800f87947 */ /* 0x000fea000383ffff */
.L_x_200:
[----:B0-----:R0:W1:Y:S02]  /*9510*/  SYNCS.PHASECHK.TRANS64.TRYWAIT P0, [R6+URZ], R3 ;  /* 0x00000003060075a7 */ /* 0x001064000800017f */
[----:B-1----:R-:W-:Y:S05]  /*9520*/  @!P0 NANOSLEEP.SYNCS 0x989680 ;  /* 0x009896800000895d */ /* 0x002fea0003900000 */
[----:B------:R-:W1:Y:S02]  /*9530*/  @!P0 SYNCS.PHASECHK.TRANS64 P0, [R6+URZ], R3 ;  /* 0x00000003060085a7 */ /* 0x000e64000800007f */
[----:B-1----:R-:W-:Y:S05]  /*9540*/  @!P0 BRA `(.L_x_200) ;  /* 0xfffffffc00f08947 */ /* 0x002fea000383ffff */
[----:B------:R-:W-:Y:S05]  /*9550*/  BRA `(.L_x_246) ;  /* 0xffffffec00087947 */ /* 0x000fea000383ffff */
.L_x_201:
[----:B0-----:R0:W1:Y:S02]  /*9560*/  SYNCS.PHASECHK.TRANS64.TRYWAIT P0, [R7+URZ], R4 ;  /* 0x00000004070075a7 */ /* 0x001064000800017f */
[----:B-1----:R-:W-:Y:S05]  /*9570*/  @!P0 NANOSLEEP.SYNCS 0x989680 ;  /* 0x009896800000895d */ /* 0x002fea0003900000 */
[----:B------:R-:W1:Y:S02]  /*9580*/  @!P0 SYNCS.PHASECHK.TRANS64 P0, [R7+URZ], R4 ;  /* 0x00000004070085a7 */ /* 0x000e64000800007f */
[----:B-1----:R-:W-:Y:S05]  /*9590*/  @!P0 BRA `(.L_x_201) ;  /* 0xfffffffc00f08947 */ /* 0x002fea000383ffff */
[----:B------:R-:W-:Y:S05]  /*95a0*/  BRA `(.L_x_247) ;  /* 0xffffffec00187947 */ /* 0x000fea000383ffff */
.L_x_202:
[----:B0-----:R0:W1:Y:S02]  /*95b0*/  SYNCS.PHASECHK.TRANS64.TRYWAIT P0, [R6+URZ], R3 ;  /* 0x00000003060075a7 */ /* 0x001064000800017f */
[----:B-1----:R-:W-:Y:S05]  /*95c0*/  @!P0 NANOSLEEP.SYNCS 0x989680 ;  /* 0x009896800000895d */ /* 0x002fea0003900000 */
[----:B------:R-:W1:Y:S02]  /*95d0*/  @!P0 SYNCS.PHASECHK.TRANS64 P0, [R6+URZ], R3 ;  /* 0x00000003060085a7 */ /* 0x000e64000800007f */
[----:B-1----:R-:W-:Y:S05]  /*95e0*/  @!P0 BRA `(.L_x_202) ;  /* 0xfffffffc00f08947 */ /* 0x002fea000383ffff */
[----:B------:R-:W-:Y:S05]  /*95f0*/  BRA `(.L_x_248) ;  /* 0xffffffec00287947 */ /* 0x000fea000383ffff */
.L_x_203:
[----:B0-----:R0:W1:Y:S02]  /*9600*/  SYNCS.PHASECHK.TRANS64.TRYWAIT P0, [R7+URZ], R4 ;  /* 0x00000004070075a7 */ /* 0x001064000800017f */
[----:B-1----:R-:W-:Y:S05]  /*9610*/  @!P0 NANOSLEEP.SYNCS 0x989680 ;  /* 0x009896800000895d */ /* 0x002fea0003900000 */
[----:B------:R-:W1:Y:S02]  /*9620*/  @!P0 SYNCS.PHASECHK.TRANS64 P0, [R7+URZ], R4 ;  /* 0x00000004070085a7 */ /* 0x000e64000800007f */
[----:B-1----:R-:W-:Y:S05]  /*9630*/  @!P0 BRA `(.L_x_203) ;  /* 0xfffffffc00f08947 */ /* 0x002fea000383ffff */
[----:B------:R-:W-:Y:S05]  /*9640*/  BRA `(.L_x_249) ;  /* 0xffffffec00387947 */ /* 0x000fea000383ffff */
.L_x_204:
[----:B0-----:R0:W1:Y:S02]  /*9650*/  SYNCS.PHASECHK.TRANS64.TRYWAIT P0, [R6+URZ], R3 ;  /* 0x00000003060075a7 */ /* 0x001064000800017f */
[----:B-1----:R-:W-:Y:S05]  /*9660*/  @!P0 NANOSLEEP.SYNCS 0x989680 ;  /* 0x009896800000895d */ /* 0x002fea0003900000 */
[----:B------:R-:W1:Y:S02]  /*9670*/  @!P0 SYNCS.PHASECHK.TRANS64 P0, [R6+URZ], R3 ;  /* 0x00000003060085a7 */ /* 0x000e64000800007f */
[----:B-1----:R-:W-:Y:S05]  /*9680*/  @!P0 BRA `(.L_x_204) ;  /* 0xfffffffc00f08947 */ /* 0x002fea000383ffff */
[----:B------:R-:W-:Y:S05]  /*9690*/  BRA `(.L_x_250) ;  /* 0xffffffec00487947 */ /* 0x000fea000383ffff */
.L_x_205:
[----:B0-----:R0:W1:Y:S02]  /*96a0*/  SYNCS.PHASECHK.TRANS64.TRYWAIT P0, [R7+URZ], R4 ;  /* 0x00000004070075a7 */ /* 0x001064000800017f */
[----:B-1----:R-:W-:Y:S05]  /*96b0*/  @!P0 NANOSLEEP.SYNCS 0x989680 ;  /* 0x009896800000895d */ /* 0x002fea0003900000 */
[----:B------:R-:W1:Y:S02]  /*96c0*/  @!P0 SYNCS.PHASECHK.TRANS64 P0, [R7+URZ], R4 ;  /* 0x00000004070085a7 */ /* 0x000e64000800007f */
[----:B-1----:R-:W-:Y:S05]  /*96d0*/  @!P0 BRA `(.L_x_205) ;  /* 0xfffffffc00f08947 */ /* 0x002fea000383ffff */
[----:B------:R-:W-:Y:S05]  /*96e0*/  BRA `(.L_x_251) ;  /* 0xffffffec00587947 */ /* 0x000fea000383ffff */
.L_x_206:
[----:B0-----:R0:W1:Y:S02]  /*96f0*/  SYNCS.PHASECHK.TRANS64.TRYWAIT P0, [R6+URZ], R3 ;  /* 0x00000003060075a7 */ /* 0x001064000800017f */
[----:B-1----:R-:W-:Y:S05]  /*9700*/  @!P0 NANOSLEEP.SYNCS 0x989680 ;  /* 0x009896800000895d */ /* 0x002fea0003900000 */
[----:B------:R-:W1:Y:S02]  /*9710*/  @!P0 SYNCS.PHASECHK.TRANS64 P0, [R6+URZ], R3 ;  /* 0x00000003060085a7 */ /* 0x000e64000800007f */
[----:B-1----:R-:W-:Y:S05]  /*9720*/  @!P0 BRA `(.L_x_206) ;  /* 0xfffffffc00f08947 */ /* 0x002fea000383ffff */
[----:B------:R-:W-:Y:S05]  /*9730*/  BRA `(.L_x_252) ;  /* 0xffffffec00687947 */ /* 0x000fea000383ffff */
.L_x_207:
[----:B0-----:R0:W1:Y:S02]  /*9740*/  SYNCS.PHASECHK.TRANS64.TRYWAIT P0, [R7+URZ], R4 ;  /* 0x00000004070075a7 */ /* 0x001064000800017f */
[----:B-1----:R-:W-:Y:S05]  /*9750*/  @!P0 NANOSLEEP.SYNCS 0x989680 ;  /* 0x009896800000895d */ /* 0x002fea0003900000 */
[----:B------:R-:W1:Y:S02]  /*9760*/  @!P0 SYNCS.PHASECHK.TRANS64 P0, [R7+URZ], R4 ;  /* 0x00000004070085a7 */ /* 0x000e64000800007f */
[----:B-1----:R-:W-:Y:S05]  /*9770*/  @!P0 BRA `(.L_x_207) ;  /* 0xfffffffc00f08947 */ /* 0x002fea000383ffff */
[----:B------:R-:W-:Y:S05]  /*9780*/  BRA `(.L_x_253) ;  /* 0xffffffec00787947 */ /* 0x000fea000383ffff */
.L_x_208:
[----:B0-----:R0:W1:Y:S02]  /*9790*/  SYNCS.PHASECHK.TRANS64.TRYWAIT P0, [R6+URZ], R3 ;  /* 0x00000003060075a7 */ /* 0x001064000800017f */
[----:B-1----:R-:W-:Y:S05]  /*97a0*/  @!P0 NANOSLEEP.SYNCS 0x989680 ;  /* 0x009896800000895d */ /* 0x002fea0003900000 */
[----:B------:R-:W1:Y:S02]  /*97b0*/  @!P0 SYNCS.PHASECHK.TRANS64 P0, [R6+URZ], R3 ;  /* 0x00000003060085a7 */ /* 0x000e64000800007f */
[----:B-1----:R-:W-:Y:S05]  /*97c0*/  @!P0 BRA `(.L_x_208) ;  /* 0xfffffffc00f08947 */ /* 0x002fea000383ffff */
[----:B------:R-:W-:Y:S05]  /*97d0*/  BRA `(.L_x_254) ;  /* 0xffffffec00887947 */ /* 0x000fea000383ffff */
.L_x_209:
[----:B0-----:R0:W1:Y:S02]  /*97e0*/  SYNCS.PHASECHK.TRANS64.TRYWAIT P0, [R7+URZ], R4 ;  /* 0x00000004070075a7 */ /* 0x001064000800017f */
[----:B-1----:R-:W-:Y:S05]  /*97f0*/  @!P0 NANOSLEEP.SYNCS 0x989680 ;  /* 0x009896800000895d */ /* 0x002fea0003900000 */
[----:B------:R-:W1:Y:S02]  /*9800*/  @!P0 SYNCS.PHASECHK.TRANS64 P0, [R7+URZ], R4 ;  /* 0x00000004070085a7 */ /* 0x000e64000800007f */
[----:B-1----:R-:W-:Y:S05]  /*9810*/  @!P0 BRA `(.L_x_209) ;  /* 0xfffffffc00f08947 */ /* 0x002fea000383ffff */
[----:B------:R-:W-:Y:S05]  /*9820*/  BRA `(.L_x_255) ;  /* 0xffffffec00987947 */ /* 0x000fea000383ffff */
.L_x_210:
[----:B0-----:R0:W1:Y:S02]  /*9830*/  SYNCS.PHASECHK.TRANS64.TRYWAIT P0, [R6+URZ], R3 ;  /* 0x00000003060075a7 */ /* 0x001064000800017f */
[----:B-1----:R-:W-:Y:S05]  /*9840*/  @!P0 NANOSLEEP.SYNCS 0x989680 ;  /* 0x009896800000895d */ /* 0x002fea0003900000 */
[----:B------:R-:W1:Y:S02]  /*9850*/  @!P0 SYNCS.PHASECHK.TRANS64 P0, [R6+URZ], R3 ;  /* 0x00000003060085a7 */ /* 0x000e64000800007f */
[----:B-1----:R-:W-:Y:S05]  /*9860*/  @!P0 BRA `(.L_x_210) ;  /* 0xfffffffc00f08947 */ /* 0x002fea000383ffff */
[----:B------:R-:W-:Y:S05]  /*9870*/  BRA `(.L_x_256) ;  /* 0xffffffec00a87947 */ /* 0x000fea000383ffff */
.L_x_211:
[----:B0-----:R0:W1:Y:S02]  /*9880*/  SYNCS.PHASECHK.TRANS64.TRYWAIT P0, [R7+URZ], R4 ;  /* 0x00000004070075a7 */ /* 0x001064000800017f */
[----:B-1----:R-:W-:Y:S05]  /*9890*/  @!P0 NANOSLEEP.SYNCS 0x989680 ;  /* 0x009896800000895d */ /* 0x002fea0003900000 */
[----:B------:R-:W1:Y:S02]  /*98a0*/  @!P0 SYNCS.PHASECHK.TRANS64 P0, [R7+URZ], R4 ;  /* 0x00000004070085a7 */ /* 0x000e64000800007f */
[----:B-1----:R-:W-:Y:S05]  /*98b0*/  @!P0 BRA `(.L_x_211) ;  /* 0xfffffffc00f08947 */ /* 0x002fea000383ffff */
[----:B------:R-:W-:Y:S05]  /*98c0*/  BRA `(.L_x_257) ;  /* 0xffffffec00b87947 */ /* 0x000fea000383ffff */
.L_x_212:
[----:B0-----:R0:W1:Y:S02]  /*98d0*/  SYNCS.PHASECHK.TRANS64.TRYWAIT P0, [R6+URZ], R3 ;  /* 0x00000003060075a7 */ /* 0x001064000800017f */
[----:B-1----:R-:W-:Y:S05]  /*98e0*/  @!P0 NANOSLEEP.SYNCS 0x989680 ;  /* 0x009896800000895d */ /* 0x002fea0003900000 */
[----:B------:R-:W1:Y:S02]  /*98f0*/  @!P0 SYNCS.PHASECHK.TRANS64 P0, [R6+URZ], R3 ;  /* 0x00000003060085a7 */ /* 0x000e64000800007f */
[----:B-1----:R-:W-:Y:S05]  /*9900*/  @!P0 BRA `(.L_x_212) ;  /* 0xfffffffc00f08947 */ /* 0x002fea000383ffff */
[----:B------:R-:W-:Y:S05]  /*9910*/  BRA `(.L_x_258) ;  /* 0xffffffec00c87947 */ /* 0x000fea000383ffff */
.L_x_213:
[----:B0-----:R0:W1:Y:S02]  /*9920*/  SYNCS.PHASECHK.TRANS64.TRYWAIT P0, [R7+URZ], R4 ;  /* 0x00000004070075a7 */ /* 0x001064000800017f */
[----:B-1----:R-:W-:Y:S05]  /*9930*/  @!P0 NANOSLEEP.SYNCS 0x989680 ;  /* 0x009896800000895d */ /* 0x002fea0003900000 */
[----:B------:R-:W1:Y:S02]  /*9940*/  @!P0 SYNCS.PHASECHK.TRANS64 P0, [R7+URZ], R4 ;  /* 0x00000004070085a7 */ /* 0x000e64000800007f */
[----:B-1----:R-:W-:Y:S05]  /*9950*/  @!P0 BRA `(.L_x_213) ;  /* 0xfffffffc00f08947 */ /* 0x002fea000383ffff */
[----:B------:R-:W-:Y:S05]  /*9960*/  BRA `(.L_x_259) ;  /* 0xffffffec00d87947 */ /* 0x000fea000383ffff */
.L_x_214:
[----:B0-----:R0:W1:Y:S02]  /*9970*/  SYNCS.PHASECHK.TRANS64.TRYWAIT P0, [R6+URZ], R3 ;  /* 0x00000003060075a7 */ /* 0x001064000800017f */
[----:B-1----:R-:W-:Y:S05]  /*9980*/  @!P0 NANOSLEEP.SYNCS 0x989680 ;  /* 0x009896800000895d */ /* 0x002fea0003900000 */
[----:B------:R-:W1:Y:S02]  /*9990*/  @!P0 SYNCS.PHASECHK.TRANS64 P0, [R6+URZ], R3 ;  /* 0x00000003060085a7 */ /* 0x000e64000800007f */
[----:B-1----:R-:W-:Y:S05]  /*99a0*/  @!P0 BRA `(.L_x_214) ;  /* 0xfffffffc00f08947 */ /* 0x002fea000383ffff */
[----:B------:R-:W-:Y:S05]  /*99b0*/  BRA `(.L_x_260) ;  /* 0xffffffec00e87947 */ /* 0x000fea000383ffff */
.L_x_215:
[----:B0-----:R0:W1:Y:S02]  /*99c0*/  SYNCS.PHASECHK.TRANS64.TRYWAIT P0, [R7+URZ], R4 ;  /* 0x00000004070075a7 */ /* 0x001064000800017f */
[----:B-1----:R-:W-:Y:S05]  /*99d0*/  @!P0 NANOSLEEP.SYNCS 0x989680 ;  /* 0x009896800000895d */ /* 0x002fea0003900000 */
[----:B------:R-:W1:Y:S02]  /*99e0*/  @!P0 SYNCS.PHASECHK.TRANS64 P0, [R7+URZ], R4 ;  /* 0x00000004070085a7 */ /* 0x000e64000800007f */
[----:B-1----:R-:W-:Y:S05]  /*99f0*/  @!P0 BRA `(.L_x_215) ;  /* 0xfffffffc00f08947 */ /* 0x002fea000383ffff */
[----:B------:R-:W-:Y:S05]  /*9a00*/  BRA `(.L_x_261) ;  /* 0xffffffec00f87947 */ /* 0x000fea000383ffff */
.L_x_216:
[----:B0-----:R0:W1:Y:S02]  /*9a10*/  SYNCS.PHASECHK.TRANS64.TRYWAIT P0, [R6+URZ], R3 ;  /* 0x00000003060075a7 */ /* 0x001064000800017f */
[----:B-1----:R-:W-:Y:S05]  /*9a20*/  @!P0 NANOSLEEP.SYNCS 0x989680 ;  /* 0x009896800000895d */ /* 0x002fea0003900000 */
[----:B------:R-:W1:Y:S02]  /*9a30*/  @!P0 SYNCS.PHASECHK.TRANS64 P0, [R6+URZ], R3 ;  /* 0x00000003060085a7 */ /* 0x000e64000800007f */
[----:B-1----:R-:W-:Y:S05]  /*9a40*/  @!P0 BRA `(.L_x_216) ;  /* 0xfffffffc00f08947 */ /* 0x002fea000383ffff */
[----:B------:R-:W-:Y:S05]  /*9a50*/  BRA `(.L_x_262) ;  /* 0xfffffff000087947 */ /* 0x000fea000383ffff */
.L_x_217:
[----:B0-----:R0:W1:Y:S02]  /*9a60*/  SYNCS.PHASECHK.TRANS64.TRYWAIT P0, [R7+URZ], R4 ;  /* 0x00000004070075a7 */ /* 0x001064000800017f */
[----:B-1----:R-:W-:Y:S05]  /*9a70*/  @!P0 NANOSLEEP.SYNCS 0x989680 ;  /* 0x009896800000895d */ /* 0x002fea0003900000 */
[----:B------:R-:W1:Y:S02]  /*9a80*/  @!P0 SYNCS.PHASECHK.TRANS64 P0, [R7+URZ], R4 ;  /* 0x00000004070085a7 */ /* 0x000e64000800007f */
[----:B-1----:R-:W-:Y:S05]  /*9a90*/  @!P0 BRA `(.L_x_217) ;  /* 0xfffffffc00f08947 */ /* 0x002fea000383ffff */
[----:B------:R-:W-:Y:S05]  /*9aa0*/  BRA `(.L_x_263) ;  /* 0xfffffff000187947 */ /* 0x000fea000383ffff */
.L_x_218:
[----:B0-----:R0:W1:Y:S02]  /*9ab0*/  SYNCS.PHASECHK.TRANS64.TRYWAIT P0, [R6+URZ], R3 ;  /* 0x00000003060075a7 */ /* 0x001064000800017f */
[----:B-1----:R-:W-:Y:S05]  /*9ac0*/  @!P0 NANOSLEEP.SYNCS 0x989680 ;  /* 0x009896800000895d */ /* 0x002fea0003900000 */
[----:B------:R-:W1:Y:S02]  /*9ad0*/  @!P0 SYNCS.PHASECHK.TRANS64 P0, [R6+URZ], R3 ;  /* 0x00000003060085a7 */ /* 0x000e64000800007f */
[----:B-1----:R-:W-:Y:S05]  /*9ae0*/  @!P0 BRA `(.L_x_218) ;  /* 0xfffffffc00f08947 */ /* 0x002fea000383ffff */
[----:B------:R-:W-:Y:S05]  /*9af0*/  BRA `(.L_x_264) ;  /* 0xfffffff000287947 */ /* 0x000fea000383ffff */
.L_x_219:
[----:B0-----:R0:W1:Y:S02]  /*9b00*/  SYNCS.PHASECHK.TRANS64.TRYWAIT P0, [R7+URZ], R4 ;  /* 0x00000004070075a7 */ /* 0x001064000800017f */
[----:B-1----:R-:W-:Y:S05]  /*9b10*/  @!P0 NANOSLEEP.SYNCS 0x989680 ;  /* 0x009896800000895d */ /* 0x002fea0003900000 */
[----:B------:R-:W1:Y:S02]  /*9b20*/  @!P0 SYNCS.PHASECHK.TRANS64 P0, [R7+URZ], R4 ;  /* 0x00000004070085a7 */ /* 0x000e64000800007f */
[----:B-1----:R-:W-:Y:S05]  /*9b30*/  @!P0 BRA `(.L_x_219) ;  /* 0xfffffffc00f08947 */ /* 0x002fea000383ffff */
[----:B------:R-:W-:Y:S05]  /*9b40*/  BRA `(.L_x_265) ;  /* 0xfffffff000387947 */ /* 0x000fea000383ffff */
.L_x_220:
[----:B0-----:R0:W1:Y:S02]  /*9b50*/  SYNCS.PHASECHK.TRANS64.TRYWAIT P0, [R6+URZ], R3 ;  /* 0x00000003060075a7 */ /* 0x001064000800017f */
[----:B-1----:R-:W-:Y:S05]  /*9b60*/  @!P0 NANOSLEEP.SYNCS 0x989680 ;  /* 0x009896800000895d */ /* 0x002fea0003900000 */
[----:B------:R-:W1:Y:S02]  /*9b70*/  @!P0 SYNCS.PHASECHK.TRANS64 P0, [R6+URZ], R3 ;  /* 0x00000003060085a7 */ /* 0x000e64000800007f */
[----:B-1----:R-:W-:Y:S05]  /*9b80*/  @!P0 BRA `(.L_x_220) ;  /* 0xfffffffc00f08947 */ /* 0x002fea000383ffff */
[----:B------:R-:W-:Y:S05]  /*9b90*/  BRA `(.L_x_266) ;  /* 0xfffffff000487947 */ /* 0x000fea000383ffff */
.L_x_221:
[----:B0-----:R0:W1:Y:S02]  /*9ba0*/  SYNCS.PHASECHK.TRANS64.TRYWAIT P0, [R7+URZ], R4 ;  /* 0x00000004070075a7 */ /* 0x001064000800017f */
[----:B-1----:R-:W-:Y:S05]  /*9bb0*/  @!P0 NANOSLEEP.SYNCS 0x989680 ;  /* 0x009896800000895d */ /* 0x002fea0003900000 */
[----:B------:R-:W1:Y:S02]  /*9bc0*/  @!P0 SYNCS.PHASECHK.TRANS64 P0, [R7+URZ], R4 ;  /* 0x00000004070085a7 */ /* 0x000e64000800007f */
[----:B-1----:R-:W-:Y:S05]  /*9bd0*/  @!P0 BRA `(.L_x_221) ;  /* 0xfffffffc00f08947 */ /* 0x002fea000383ffff */
[----:B------:R-:W-:Y:S05]  /*9be0*/  BRA `(.L_x_267) ;  /* 0xfffffff000587947 */ /* 0x000fea000383ffff */
.L_x_222:
[----:B-1----:R1:W2:Y:S02]  /*9bf0*/  SYNCS.PHASECHK.TRANS64.TRYWAIT P0, [R6+URZ], R3 ;  /* 0x00000003060075a7 */ /* 0x0022a4000800017f */
[----:B--2---:R-:W-:Y:S05]  /*9c00*/  @!P0 NANOSLEEP.SYNCS 0x989680 ;  /* 0x009896800000895d */ /* 0x004fea0003900000 */
[----:B------:R-:W2:Y:S02]  /*9c10*/  @!P0 SYNCS.PHASECHK.TRANS64 P0, [R6+URZ], R3 ;  /* 0x00000003060085a7 */ /* 0x000ea4000800007f */
[----:B--2---:R-:W-:Y:S05]  /*9c20*/  @!P0 BRA `(.L_x_222) ;  /* 0xfffffffc00f08947 */ /* 0x004fea000383ffff */
[----:B------:R-:W-:Y:S05]  /*9c30*/  BRA `(.L_x_268) ;  /* 0xfffffff000607947 */ /* 0x000fea000383ffff */
.L_x_269:
[----:B------:R-:W-:-:S00]  /*9c40*/  BRA `(.L_x_269) ;  /* 0xfffffffc00fc7947 */ /* 0x000fc0000383ffff */
[----:B------:R-:W-:-:S00]  /*9c50*/  NOP ;  /* 0x0000000000007918 */ /* 0x000fc00000000000 */
        /* <DEDUP_REMOVED lines=10> */
.L_x_270:


//--------------------- .nv.global.init           --------------------------
	.section	.nv.global.init,"aw",@progbits
.nv.global.init:
	.type		$str$22,@object
	.size		$str$22,($str$23 - $str$22)
$str$22:
        /*0000*/ 	.byte	0x6b, 0x5f, 0x74, 0x69, 0x6c, 0x65, 0x5f, 0x63, 0x6f, 0x75, 0x6e, 0x74, 0x20, 0x3e, 0x3d, 0x20
        /*0010*/ 	.byte	0x31, 0x00
	.type		$str$23,@object
	.size		$str$23,(__unnamed_1 - $str$23)
$str$23:
        /*0012*/ 	.byte	0x2f, 0x74, 0x6d, 0x70, 0x2f, 0x63, 0x75, 0x74, 0x6c, 0x61, 0x73, 0x73, 0x5f, 0x73, 0x77, 0x65
        /*0022*/ 	.byte	0x65, 0x70, 0x5f, 0x73, 0x72, 0x63, 0x2f, 0x69, 0x6e, 0x63, 0x6c, 0x75, 0x64, 0x65, 0x2f, 0x63
        /*0032*/ 	.byte	0x75, 0x74, 0x6c, 0x61, 0x73, 0x73, 0x2f, 0x67, 0x65, 0x6d, 0x6d, 0x2f, 0x63, 0x6f, 0x6c, 0x6c
        /*0042*/ 	.byte	0x65, 0x63, 0x74, 0x69, 0x76, 0x65, 0x2f, 0x73, 0x6d, 0x39, 0x30, 0x5f, 0x6d, 0x6d, 0x61, 0x5f
        /*0052*/ 	.byte	0x74, 0x6d, 0x61, 0x5f, 0x67, 0x6d, 0x6d, 0x61, 0x5f, 0x73, 0x73, 0x5f, 0x77, 0x61, 0x72, 0x70
        /*0062*/ 	.byte	0x73, 0x70, 0x65, 0x63, 0x69, 0x61, 0x6c, 0x69, 0x7a, 0x65, 0x64, 0x2e, 0x68, 0x70, 0x70, 0x00
	.type		__unnamed_1,@object
	.size		__unnamed_1,(.L_0 - __unnamed_1)
__unnamed_1:
        /*0072*/ 	.byte	0x76, 0x6f, 0x69, 0x64, 0x20, 0x63, 0x75, 0x74, 0x6c, 0x61, 0x73, 0x73, 0x3a, 0x3a, 0x67, 0x65
        /* <DEDUP_REMOVED lines=180> */
        /*0bc2*/ 	.byte	0x3a, 0x3a, 0x69, 0x64, 0x65, 0x6e, 0x74, 0x69, 0x74, 0x79, 0x5d, 0x00
.L_0:


//--------------------- .nv.shared._ZN7cutlass13device_kernelINS_4gemm6kernel13GemmUniversalIN4cute5tupleIJiiiiEEENS1_10collective13CollectiveMmaINS1_34MainloopSm90TmaGmmaWarpSpecializedILi37ENS5_IJNS4_1CILi2EEENSA_ILi1EEESC_EEENS1_32KernelTmaWarpSpecializedPingpongEEENS5_IJNSA_ILi64EEENSA_ILi128EEENSA_ILi16EEEEEENS_10bfloat16_tENS5_IJlSC_lEEESK_SL_NS4_8TiledMMAINS4_8MMA_AtomIJNS4_4SM904GMMA28MMA_64x128x16_F32BF16BF16_SSILNSP_5MajorE0ELSR_0ELNSP_7ScaleInE1ELSS_1EEEEEENS4_6LayoutINS5_IJSC_SC_SC_EEENS5_IJNSA_ILi0EEESX_SX_EEEEENS5_IJNS4_10UnderscoreES10_S10_EEEEENS4_13SM90_TMA_LOADENS4_14ComposedLayoutINS4_7SwizzleILi1ELi4ELi3EEENS4_18smem_ptr_flag_bitsILi16EEENSV_INS5_IJNSA_ILi8EEESI_EEENS5_IJSI_SC_EEEEEEEvNS4_8identityENS4_23SM90_TMA_LOAD_MULTICASTES1D_vS1E_EENS_8epilogue10collective6detail29Sm90TmaWarpSpecializedAdapterINS1I_15DefaultEpilogueISK_SL_SL_NS1H_6thread17LinearCombinationISK_Li1EffLNS1M_9ScaleType4KindE0ELNS_15FloatRoundStyleE2ESK_EENS1_15EpilogueDefaultEEEEEvvEEEEvNT_6ParamsE --------------------------
	.section	.nv.shared._ZN7cutlass13device_kernelINS_4gemm6kernel13GemmUniversalIN4cute5tupleIJiiiiEEENS1_10collective13CollectiveMmaINS1_34MainloopSm90TmaGmmaWarpSpecializedILi37ENS5_IJNS4_1CILi2EEENSA_ILi1EEESC_EEENS1_32KernelTmaWarpSpecializedPingpongEEENS5_IJNSA_ILi64EEENSA_ILi128EEENSA_ILi16EEEEEENS_10bfloat16_tENS5_IJlSC_lEEESK_SL_NS4_8TiledMMAINS4_8MMA_AtomIJNS4_4SM904GMMA28MMA_64x128x16_F32BF16BF16_SSILNSP_5MajorE0ELSR_0ELNSP_7ScaleInE1ELSS_1EEEEEENS4_6LayoutINS5_IJSC_SC_SC_EEENS5_IJNSA_ILi0EEESX_SX_EEEEENS5_IJNS4_10UnderscoreES10_S10_EEEEENS4_13SM90_TMA_LOADENS4_14ComposedLayoutINS4_7SwizzleILi1ELi4ELi3EEENS4_18smem_ptr_flag_bitsILi16EEENSV_INS5_IJNSA_ILi8EEESI_EEENS5_IJSI_SC_EEEEEEEvNS4_8identityENS4_23SM90_TMA_LOAD_MULTICASTES1D_vS1E_EENS_8epilogue10collective6detail29Sm90TmaWarpSpecializedAdapterINS1I_15DefaultEpilogueISK_SL_SL_NS1H_6thread17LinearCombinationISK_Li1EffLNS1M_9ScaleType4KindE0ELNS_15FloatRoundStyleE2ESK_EENS1_15EpilogueDefaultEEEEEvvEEEEvNT_6ParamsE,"aw",@nobits
	.sectionflags	@""
	.align	16
	.zero		1024


//--------------------- .nv.shared.reserved.0     --------------------------
	.section	.nv.shared.reserved.0,"aw",@nobits
	.weak		__nv_reservedSMEM_offset_0_alias
	.size		__nv_reservedSMEM_offset_0_alias, 0, 0
	.other		__nv_reservedSMEM_offset_0_alias,@"STO_CUDA_RESERVED_SHARED STV_DEFAULT"
__nv_reservedSMEM_offset_0_alias:
	.zero		0


//--------------------- .nv.global                --------------------------
	.section	.nv.global,"aw",@nobits
.nv.global:
	.type		_ZN39_INTERNAL_a20adf65_4_k_cu_4dbafba2_49084cute1_E,@object
	.size		_ZN39_INTERNAL_a20adf65_4_k_cu_4dbafba2_49084cute1_E,(_ZN39_INTERNAL_a20adf65_4_k_cu_4dbafba2_49084cuda3std3__45__cpo6cbeginE - _ZN39_INTERNAL_a20adf65_4_k_cu_4dbafba2_49084cute1_E)
_ZN39_INTERNAL_a20adf65_4_k_cu_4dbafba2_49084cute1_E:
	.zero		1
	.type		_ZN39_INTERNAL_a20adf65_4_k_cu_4dbafba2_49084cuda3std3__45__cpo6cbeginE,@object
	.size		_ZN39_INTERNAL_a20adf65_4_k_cu_4dbafba2_49084cuda3std3__45__cpo6cbeginE,(_ZN39_INTERNAL_a20adf65_4_k_cu_4dbafba2_49084cuda3std3__48in_placeE - _ZN39_INTERNAL_a20adf65_4_k_cu_4dbafba2_49084cuda3std3__45__cpo6cbeginE)
_ZN39_INTERNAL_a20adf65_4_k_cu_4dbafba2_49084cuda3std3__45__cpo6cbeginE:
	.zero		1
	.type		_ZN39_INTERNAL_a20adf65_4_k_cu_4dbafba2_49084cuda3std3__48in_placeE,@object
	.size		_ZN39_INTERNAL_a20adf65_4_k_cu_4dbafba2_49084cuda3std3__48in_placeE,(_ZN39_INTERNAL_a20adf65_4_k_cu_4dbafba2_49084cuda3std6ranges3__45__cpo9iter_moveE - _ZN39_INTERNAL_a20adf65_4_k_cu_4dbafba2_49084cuda3std3__48in_placeE)
_ZN39_INTERNAL_a20adf65_4_k_cu_4dbafba2_49084cuda3std3__48in_placeE:
	.zero		1
	.type		_ZN39_INTERNAL_a20adf65_4_k_cu_4dbafba2_49084cuda3std6ranges3__45__cpo9iter_moveE,@object
	.size		_ZN39_INTERNAL_a20adf65_4_k_cu_4dbafba2_49084cuda3std6ranges3__45__cpo9iter_moveE,(_ZN39_INTERNAL_a20adf65_4_k_cu_4dbafba2_49084cuda3std3__45__cpo5beginE - _ZN39_INTERNAL_a20adf65_4_k_cu_4dbafba2_49084cuda3std6ranges3__45__cpo9iter_moveE)
_ZN39_INTERNAL_a20adf65_4_k_cu_4dbafba2_49084cuda3std6ranges3__45__cpo9iter_moveE:
	.zero		1
	.type		_ZN39_INTERNAL_a20adf65_4_k_cu_4dbafba2_49084cuda3std3__45__cpo5beginE,@object
	.size		_ZN39_INTERNAL_a20adf65_4_k_cu_4dbafba2_49084cuda3std3__45__cpo5beginE,(_ZN39_INTERNAL_a20adf65_4_k_cu_4dbafba2_49084cuda3std3__441_GLOBAL__N__a20adf65_4_k_cu_4dbafba2_49086ignoreE - _ZN39_INTERNAL_a20adf65_4_k_cu_4dbafba2_49084cuda3std3__45__cpo5beginE)
_ZN39_INTERNAL_a20adf65_4_k_cu_4dbafba2_49084cuda3std3__45__cpo5beginE:
	.zero		1
	.type		_ZN39_INTERNAL_a20adf65_4_k_cu_4dbafba2_49084cuda3std3__441_GLOBAL__N__a20adf65_4_k_cu_4dbafba2_49086ignoreE,@object
	.size		_ZN39_INTERNAL_a20adf65_4_k_cu_4dbafba2_49084cuda3std3__441_GLOBAL__N__a20adf65_4_k_cu_4dbafba2_49086ignoreE,(_ZN39_INTERNAL_a20adf65_4_k_cu_4dbafba2_49084cute7productE - _ZN39_INTERNAL_a20adf65_4_k_cu_4dbafba2_49084cuda3std3__441_GLOBAL__N__a20adf65_4_k_cu_4dbafba2_49086ignoreE)
_ZN39_INTERNAL_a20adf65_4_k_cu_4dbafba2_49084cuda3std3__441_GLOBAL__N__a20adf65_4_k_cu_4dbafba2_49086ignoreE:
	.zero		1
	.type		_ZN39_INTERNAL_a20adf65_4_k_cu_4dbafba2_49084cute7productE,@object
	.size		_ZN39_INTERNAL_a20adf65_4_k_cu_4dbafba2_49084cute7productE,(_ZN39_INTERNAL_a20adf65_4_k_cu_4dbafba2_49084cuda3std3__45__cpo3endE - _ZN39_INTERNAL_a20adf65_4_k_cu_4dbafba2_49084cute7productE)
_ZN39_INTERNAL_a20adf65_4_k_cu_4dbafba2_49084cute7productE:
	.zero		1
	.type		_ZN39_INTERNAL_a20adf65_4_k_cu_4dbafba2_49084cuda3std3__45__cpo3endE,@object
	.size		_ZN39_INTERNAL_a20adf65_4_k_cu_4dbafba2_49084cuda3std3__45__cpo3endE,(_ZN39_INTERNAL_a20adf65_4_k_cu_4dbafba2_49084cuda3std3__419piecewise_constructE - _ZN39_INTERNAL_a20adf65_4_k_cu_4dbafba2_49084cuda3std3__45__cpo3endE)
_ZN39_INTERNAL_a20adf65_4_k_cu_4dbafba2_49084cuda3std3__45__cpo3endE:
	.zero		1
	.type		_ZN39_INTERNAL_a20adf65_4_k_cu_4dbafba2_49084cuda3std3__419piecewise_constructE,@object
	.size		_ZN39_INTERNAL_a20adf65_4_k_cu_4dbafba2_49084cuda3std3__419piecewise_constructE,(_ZN39_INTERNAL_a20adf65_4_k_cu_4dbafba2_49084cuda3std3__45__cpo4cendE - _ZN39_INTERNAL_a20adf65_4_k_cu_4dbafba2_49084cuda3std3__419piecewise_constructE)
_ZN39_INTERNAL_a20adf65_4_k_cu_4dbafba2_49084cuda3std3__419piecewise_constructE:
	.zero		1
	.type		_ZN39_INTERNAL_a20adf65_4_k_cu_4dbafba2_49084cuda3std3__45__cpo4cendE,@object
	.size		_ZN39_INTERNAL_a20adf65_4_k_cu_4dbafba2_49084cuda3std3__45__cpo4cendE,(_ZN39_INTERNAL_a20adf65_4_k_cu_4dbafba2_49084cuda3std6ranges3__45__cpo4swapE - _ZN39_INTERNAL_a20adf65_4_k_cu_4dbafba2_49084cuda3std3__45__cpo4cendE)
_ZN39_INTERNAL_a20adf65_4_k_cu_4dbafba2_49084cuda3std3__45__cpo4cendE:
	.zero		1
	.type		_ZN39_INTERNAL_a20adf65_4_k_cu_4dbafba2_49084cuda3std6ranges3__45__cpo4swapE,@object
	.size		_ZN39_INTERNAL_a20adf65_4_k_cu_4dbafba2_49084cuda3std6ranges3__45__cpo4swapE,(.L_8 - _ZN39_INTERNAL_a20adf65_4_k_cu_4dbafba2_49084cuda3std6ranges3__45__cpo4swapE)
_ZN39_INTERNAL_a20adf65_4_k_cu_4dbafba2_49084cuda3std6ranges3__45__cpo4swapE:
	.zero		1
.L_8:


//--------------------- .nv.constant0._ZN7cutlass13device_kernelINS_4gemm6kernel13GemmUniversalIN4cute5tupleIJiiiiEEENS1_10collective13CollectiveMmaINS1_34MainloopSm90TmaGmmaWarpSpecializedILi37ENS5_IJNS4_1CILi2EEENSA_ILi1EEESC_EEENS1_32KernelTmaWarpSpecializedPingpongEEENS5_IJNSA_ILi64EEENSA_ILi128EEENSA_ILi16EEEEEENS_10bfloat16_tENS5_IJlSC_lEEESK_SL_NS4_8TiledMMAINS4_8MMA_AtomIJNS4_4SM904GMMA28MMA_64x128x16_F32BF16BF16_SSILNSP_5MajorE0ELSR_0ELNSP_7ScaleInE1ELSS_1EEEEEENS4_6LayoutINS5_IJSC_SC_SC_EEENS5_IJNSA_ILi0EEESX_SX_EEEEENS5_IJNS4_10UnderscoreES10_S10_EEEEENS4_13SM90_TMA_LOADENS4_14ComposedLayoutINS4_7SwizzleILi1ELi4ELi3EEENS4_18smem_ptr_flag_bitsILi16EEENSV_INS5_IJNSA_ILi8EEESI_EEENS5_IJSI_SC_EEEEEEEvNS4_8identityENS4_23SM90_TMA_LOAD_MULTICASTES1D_vS1E_EENS_8epilogue10collective6detail29Sm90TmaWarpSpecializedAdapterINS1I_15DefaultEpilogueISK_SL_SL_NS1H_6thread17LinearCombinationISK_Li1EffLNS1M_9ScaleType4KindE0ELNS_15FloatRoundStyleE2ESK_EENS1_15EpilogueDefaultEEEEEvvEEEEvNT_6ParamsE --------------------------
	.section	.nv.constant0._ZN7cutlass13device_kernelINS_4gemm6kernel13GemmUniversalIN4cute5tupleIJiiiiEEENS1_10collective13CollectiveMmaINS1_34MainloopSm90TmaGmmaWarpSpecializedILi37ENS5_IJNS4_1CILi2EEENSA_ILi1EEESC_EEENS1_32KernelTmaWarpSpecializedPingpongEEENS5_IJNSA_ILi64EEENSA_ILi128EEENSA_ILi16EEEEEENS_10bfloat16_tENS5_IJlSC_lEEESK_SL_NS4_8TiledMMAINS4_8MMA_AtomIJNS4_4SM904GMMA28MMA_64x128x16_F32BF16BF16_SSILNSP_5MajorE0ELSR_0ELNSP_7ScaleInE1ELSS_1EEEEEENS4_6LayoutINS5_IJSC_SC_SC_EEENS5_IJNSA_ILi0EEESX_SX_EEEEENS5_IJNS4_10UnderscoreES10_S10_EEEEENS4_13SM90_TMA_LOADENS4_14ComposedLayoutINS4_7SwizzleILi1ELi4ELi3EEENS4_18smem_ptr_flag_bitsILi16EEENSV_INS5_IJNSA_ILi8EEESI_EEENS5_IJSI_SC_EEEEEEEvNS4_8identityENS4_23SM90_TMA_LOAD_MULTICASTES1D_vS1E_EENS_8epilogue10collective6detail29Sm90TmaWarpSpecializedAdapterINS1I_15DefaultEpilogueISK_SL_SL_NS1H_6thread17LinearCombinationISK_Li1EffLNS1M_9ScaleType4KindE0ELNS_15FloatRoundStyleE2ESK_EENS1_15EpilogueDefaultEEEEEvvEEEEvNT_6ParamsE,"a",@progbits
	.sectionflags	@""
	.align	4
.nv.constant0._ZN7cutlass13device_kernelINS_4gemm6kernel13GemmUniversalIN4cute5tupleIJiiiiEEENS1_10collective13CollectiveMmaINS1_34MainloopSm90TmaGmmaWarpSpecializedILi37ENS5_IJNS4_1CILi2EEENSA_ILi1EEESC_EEENS1_32KernelTmaWarpSpecializedPingpongEEENS5_IJNSA_ILi64EEENSA_ILi128EEENSA_ILi16EEEEEENS_10bfloat16_tENS5_IJlSC_lEEESK_SL_NS4_8TiledMMAINS4_8MMA_AtomIJNS4_4SM904GMMA28MMA_64x128x16_F32BF16BF16_SSILNSP_5MajorE0ELSR_0ELNSP_7ScaleInE1ELSS_1EEEEEENS4_6LayoutINS5_IJSC_SC_SC_EEENS5_IJNSA_ILi0EEESX_SX_EEEEENS5_IJNS4_10UnderscoreES10_S10_EEEEENS4_13SM90_TMA_LOADENS4_14ComposedLayoutINS4_7SwizzleILi1ELi4ELi3EEENS4_18smem_ptr_flag_bitsILi16EEENSV_INS5_IJNSA_ILi8EEESI_EEENS5_IJSI_SC_EEEEEEEvNS4_8identityENS4_23SM90_TMA_LOAD_MULTICASTES1D_vS1E_EENS_8epilogue10collective6detail29Sm90TmaWarpSpecializedAdapterINS1I_15DefaultEpilogueISK_SL_SL_NS1H_6thread17LinearCombinationISK_Li1EffLNS1M_9ScaleType4KindE0ELNS_15FloatRoundStyleE2ESK_EENS1_15EpilogueDefaultEEEEEvvEEEEvNT_6ParamsE:
	.zero		1664


//--------------------- SYMBOLS --------------------------

	.type		.nv.reservedSmem.offset0,@object
	.size		.nv.reservedSmem.offset0,0x4
	.type		__assertfail,@function
